def matmul_kernel(
    a_ptr,
    b_ptr,
    c_ptr,
    M,
    N,
    K,
    stride_am,
    stride_ak,
    stride_bk,
    stride_bn,
    stride_cm,
    stride_cn,
    BLOCK_M: tl.constexpr,
    BLOCK_N: tl.constexpr,
    BLOCK_K: tl.constexpr,
    GROUP_M: tl.constexpr,
):
    pid = tl.program_id(axis=0)
    num_pid_m = tl.cdiv(M, BLOCK_M)
    num_pid_n = tl.cdiv(N, BLOCK_N)
    num_pid_in_group = GROUP_M * num_pid_n
    group_id = pid // num_pid_in_group
    first_pid_m = group_id * GROUP_M
    group_size_m = min(num_pid_m - first_pid_m, GROUP_M)
    pid_m = first_pid_m + ((pid % num_pid_in_group) % group_size_m)
    pid_n = (pid % num_pid_in_group) // group_size_m

    offs_am = (pid_m * BLOCK_M + tl.arange(0, BLOCK_M)) % M
    offs_bn = (pid_n * BLOCK_N + tl.arange(0, BLOCK_N)) % N
    offs_k = tl.arange(0, BLOCK_K)
    a_ptrs = a_ptr + offs_am[:, None] * stride_am + offs_k[None, :] * stride_ak
    b_ptrs = b_ptr + offs_k[:, None] * stride_bk + offs_bn[None, :] * stride_bn

    acc = tl.zeros((BLOCK_M, BLOCK_N), dtype=tl.float32)
    for kk in range(0, tl.cdiv(K, BLOCK_K)):
        a = tl.load(a_ptrs, mask=offs_k[None, :] < K - kk * BLOCK_K, other=0.0)
        b = tl.load(b_ptrs, mask=offs_k[:, None] < K - kk * BLOCK_K, other=0.0)
        acc = tl.dot(a, b, acc)
        a_ptrs += BLOCK_K * stride_ak
        b_ptrs += BLOCK_K * stride_bk

    c = acc.to(c_ptr.dtype.element_ty)
    offs_cm = pid_m * BLOCK_M + tl.arange(0, BLOCK_M)
    offs_cn = pid_n * BLOCK_N + tl.arange(0, BLOCK_N)
    c_ptrs = c_ptr + offs_cm[:, None] * stride_cm + offs_cn[None, :] * stride_cn
    mask = (offs_cm[:, None] < M) & (offs_cn[None, :] < N)
    tl.store(c_ptrs, c, mask=mask)

# config = {"BLOCK_K": 128, "BLOCK_M": 64, "BLOCK_N": 64, "GROUP_M": 8, "arch": "sm_90", "dtype": "fp16", "num_ctas": 1, "num_stages": 3, "num_warps": 8}
# arch = sm_90


// ===== COMPILED SASS (sm_90a) =====

	.target	sm_90a

	.elftype	@"ET_EXEC"


//--------------------- .note.nv.tkinfo           --------------------------
	.section	.note.nv.tkinfo,"",@"SHT_NOTE"
	.sectionflags	@"SHF_NOTE_NV_TKINFO"
	.tkinfo
        /*0018*/ 	.word	0x00000002
        /*0030*/ 	.string	""
        /*0030*/ 	.string	"ptxas"
        /*0030*/ 	.string	"Cuda compilation tools, release 13.0, V13.0.88"
        /*0030*/ 	.string	"Build cuda_13.0.r13.0/compiler.36424714_0"
        /*0030*/ 	.string	"-v  -suppress-debug-info  -lineinfo  -arch sm_90a "



//--------------------- .note.nv.cuinfo           --------------------------
	.section	.note.nv.cuinfo,"",@"SHT_NOTE"
	.sectionflags	@"SHF_NOTE_NV_CUINFO"
        /*0018*/ 	.short	0x0002
        /*001a*/ 	.short	0x005a
        /*001c*/ 	.short	0x0082
	.zero		2


//--------------------- .nv.info                  --------------------------
	.section	.nv.info,"",@"SHT_CUDA_INFO"
	.align	4


	//----- nvinfo : EIATTR_REGCOUNT
	.align		4
        /*0000*/ 	.byte	0x04, 0x2f
        /*0002*/ 	.short	(.L_1 - .L_0)
	.align		4
.L_0:
        /*0004*/ 	.word	index@(matmul_kernel)
        /*0008*/ 	.word	0x000000ef


	//----- nvinfo : EIATTR_FRAME_SIZE
	.align		4
.L_1:
        /*000c*/ 	.byte	0x04, 0x11
        /*000e*/ 	.short	(.L_3 - .L_2)
	.align		4
.L_2:
        /*0010*/ 	.word	index@(matmul_kernel)
        /*0014*/ 	.word	0x00000000


	//----- nvinfo : EIATTR_MIN_STACK_SIZE
	.align		4
.L_3:
        /*0018*/ 	.byte	0x04, 0x12
        /*001a*/ 	.short	(.L_5 - .L_4)
	.align		4
.L_4:
        /*001c*/ 	.word	index@(matmul_kernel)
        /*0020*/ 	.word	0x00000000
.L_5:


//--------------------- .nv.compat                --------------------------
	.section	.nv.compat,"",@"SHT_CUDA_COMPAT_INFO"
	.align	4
        /*0000*/ 	.byte	0x02, 0x09, 0x01, 0x00, 0x02, 0x02, 0x04, 0x00, 0x02, 0x05, 0x05, 0x00, 0x03, 0x07, 0x01, 0x01
        /*0010*/ 	.byte	0x02, 0x03, 0x00, 0x00, 0x02, 0x06, 0x01, 0x00, 0x04, 0x0b, 0x08, 0x00, 0x00, 0x00, 0x00, 0x00
        /*0020*/ 	.byte	0x00, 0x00, 0x00, 0x00


//--------------------- .nv.info.matmul_kernel    --------------------------
	.section	.nv.info.matmul_kernel,"",@"SHT_CUDA_INFO"
	.sectionflags	@""
	.align	4


	//----- nvinfo : EIATTR_CUDA_API_VERSION
	.align		4
        /*0000*/ 	.byte	0x04, 0x37
        /*0002*/ 	.short	(.L_7 - .L_6)
.L_6:
        /*0004*/ 	.word	0x00000082


	//----- nvinfo : EIATTR_KPARAM_INFO
	.align		4
.L_7:
        /*0008*/ 	.byte	0x04, 0x17
        /*000a*/ 	.short	(.L_9 - .L_8)
.L_8:
        /*000c*/ 	.word	0x00000000
        /*0010*/ 	.short	0x000d
        /*0012*/ 	.short	0x0048
        /*0014*/ 	.byte	0x00, 0xf4, 0x21, 0x00


	//----- nvinfo : EIATTR_KPARAM_INFO
	.align		4
.L_9:
        /*0018*/ 	.byte	0x04, 0x17
        /*001a*/ 	.short	(.L_11 - .L_10)
.L_10:
        /*001c*/ 	.word	0x00000000
        /*0020*/ 	.short	0x000c
        /*0022*/ 	.short	0x0040
        /*0024*/ 	.byte	0x00, 0xf4, 0x21, 0x00


	//----- nvinfo : EIATTR_KPARAM_INFO
	.align		4
.L_11:
        /*0028*/ 	.byte	0x04, 0x17
        /*002a*/ 	.short	(.L_13 - .L_12)
.L_12:
        /*002c*/ 	.word	0x00000000
        /*0030*/ 	.short	0x000b
        /*0032*/ 	.short	0x0038
        /*0034*/ 	.byte	0x00, 0xf0, 0x11, 0x00


	//----- nvinfo : EIATTR_KPARAM_INFO
	.align		4
.L_13:
        /*0038*/ 	.byte	0x04, 0x17
        /*003a*/ 	.short	(.L_15 - .L_14)
.L_14:
        /*003c*/ 	.word	0x00000000
        /*0040*/ 	.short	0x000a
        /*0042*/ 	.short	0x0034
        /*0044*/ 	.byte	0x00, 0xf0, 0x11, 0x00


	//----- nvinfo : EIATTR_KPARAM_INFO
	.align		4
.L_15:
        /*0048*/ 	.byte	0x04, 0x17
        /*004a*/ 	.short	(.L_17 - .L_16)
.L_16:
        /*004c*/ 	.word	0x00000000
        /*0050*/ 	.short	0x0009
        /*0052*/ 	.short	0x0030
        /*0054*/ 	.byte	0x00, 0xf0, 0x11, 0x00


	//----- nvinfo : EIATTR_KPARAM_INFO
	.align		4
.L_17:
        /*0058*/ 	.byte	0x04, 0x17
        /*005a*/ 	.short	(.L_19 - .L_18)
.L_18:
        /*005c*/ 	.word	0x00000000
        /*0060*/ 	.short	0x0008
        /*0062*/ 	.short	0x002c
        /*0064*/ 	.byte	0x00, 0xf0, 0x11, 0x00


	//----- nvinfo : EIATTR_KPARAM_INFO
	.align		4
.L_19:
        /*0068*/ 	.byte	0x04, 0x17
        /*006a*/ 	.short	(.L_21 - .L_20)
.L_20:
        /*006c*/ 	.word	0x00000000
        /*0070*/ 	.short	0x0007
        /*0072*/ 	.short	0x0028
        /*0074*/ 	.byte	0x00, 0xf0, 0x11, 0x00


	//----- nvinfo : EIATTR_KPARAM_INFO
	.align		4
.L_21:
        /*0078*/ 	.byte	0x04, 0x17
        /*007a*/ 	.short	(.L_23 - .L_22)
.L_22:
        /*007c*/ 	.word	0x00000000
        /*0080*/ 	.short	0x0006
        /*0082*/ 	.short	0x0024
        /*0084*/ 	.byte	0x00, 0xf0, 0x11, 0x00


	//----- nvinfo : EIATTR_KPARAM_INFO
	.align		4
.L_23:
        /*0088*/ 	.byte	0x04, 0x17
        /*008a*/ 	.short	(.L_25 - .L_24)
.L_24:
        /*008c*/ 	.word	0x00000000
        /*0090*/ 	.short	0x0005
        /*0092*/ 	.short	0x0020
        /*0094*/ 	.byte	0x00, 0xf0, 0x11, 0x00


	//----- nvinfo : EIATTR_KPARAM_INFO
	.align		4
.L_25:
        /*0098*/ 	.byte	0x04, 0x17
        /*009a*/ 	.short	(.L_27 - .L_26)
.L_26:
        /*009c*/ 	.word	0x00000000
        /*00a0*/ 	.short	0x0004
        /*00a2*/ 	.short	0x001c
        /*00a4*/ 	.byte	0x00, 0xf0, 0x11, 0x00


	//----- nvinfo : EIATTR_KPARAM_INFO
	.align		4
.L_27:
        /*00a8*/ 	.byte	0x04, 0x17
        /*00aa*/ 	.short	(.L_29 - .L_28)
.L_28:
        /*00ac*/ 	.word	0x00000000
        /*00b0*/ 	.short	0x0003
        /*00b2*/ 	.short	0x0018
        /*00b4*/ 	.byte	0x00, 0xf0, 0x11, 0x00


	//----- nvinfo : EIATTR_KPARAM_INFO
	.align		4
.L_29:
        /*00b8*/ 	.byte	0x04, 0x17
        /*00ba*/ 	.short	(.L_31 - .L_30)
.L_30:
        /*00bc*/ 	.word	0x00000000
        /*00c0*/ 	.short	0x0002
        /*00c2*/ 	.short	0x0010
        /*00c4*/ 	.byte	0x00, 0xf4, 0x21, 0x00


	//----- nvinfo : EIATTR_KPARAM_INFO
	.align		4
.L_31:
        /*00c8*/ 	.byte	0x04, 0x17
        /*00ca*/ 	.short	(.L_33 - .L_32)
.L_32:
        /*00cc*/ 	.word	0x00000000
        /*00d0*/ 	.short	0x0001
        /*00d2*/ 	.short	0x0008
        /*00d4*/ 	.byte	0x00, 0xf4, 0x21, 0x00


	//----- nvinfo : EIATTR_KPARAM_INFO
	.align		4
.L_33:
        /*00d8*/ 	.byte	0x04, 0x17
        /*00da*/ 	.short	(.L_35 - .L_34)
.L_34:
        /*00dc*/ 	.word	0x00000000
        /*00e0*/ 	.short	0x0000
        /*00e2*/ 	.short	0x0000
        /*00e4*/ 	.byte	0x00, 0xf4, 0x21, 0x00


	//----- nvinfo : EIATTR_SPARSE_MMA_MASK
	.align		4
.L_35:
        /*00e8*/ 	.byte	0x03, 0x50
        /*00ea*/ 	.short	0x0000


	//----- nvinfo : EIATTR_MAXREG_COUNT
	.align		4
        /*00ec*/ 	.byte	0x03, 0x1b
        /*00ee*/ 	.short	0x00ff


	//----- nvinfo : EIATTR_NUM_BARRIERS
	.align		4
        /*00f0*/ 	.byte	0x02, 0x4c
        /*00f2*/ 	.byte	0x01
	.zero		1


	//----- nvinfo : EIATTR_MERCURY_ISA_VERSION
	.align		4
        /*00f4*/ 	.byte	0x03, 0x5f
        /*00f6*/ 	.short	0x0101


	//----- nvinfo : EIATTR_EXIT_INSTR_OFFSETS
	.align		4
        /*00f8*/ 	.byte	0x04, 0x1c
        /*00fa*/ 	.short	(.L_37 - .L_36)


	//   ....[0]....
.L_36:
        /*00fc*/ 	.word	0x000051a0


	//   ....[1]....
        /*0100*/ 	.word	0x000051d0


	//----- nvinfo : EIATTR_REQNTID
	.align		4
.L_37:
        /*0104*/ 	.byte	0x04, 0x10
        /*0106*/ 	.short	(.L_39 - .L_38)
.L_38:
        /*0108*/ 	.word	0x00000100
        /*010c*/ 	.word	0x00000001
        /*0110*/ 	.word	0x00000001


	//----- nvinfo : EIATTR_CBANK_PARAM_SIZE
	.align		4
.L_39:
        /*0114*/ 	.byte	0x03, 0x19
        /*0116*/ 	.short	0x0050


	//----- nvinfo : EIATTR_PARAM_CBANK
	.align		4
        /*0118*/ 	.byte	0x04, 0x0a
        /*011a*/ 	.short	(.L_41 - .L_40)
	.align		4
.L_40:
        /*011c*/ 	.word	index@(.nv.constant0.matmul_kernel)
        /*0120*/ 	.short	0x0210
        /*0122*/ 	.short	0x0050


	//----- nvinfo : EIATTR_SW_WAR
	.align		4
.L_41:
        /*0124*/ 	.byte	0x04, 0x36
        /*0126*/ 	.short	(.L_43 - .L_42)
.L_42:
        /*0128*/ 	.word	0x00000008
.L_43:


//--------------------- .nv.callgraph             --------------------------
	.section	.nv.callgraph,"",@"SHT_CUDA_CALLGRAPH"
	.align	4
	.sectionentsize	8
	.align		4
        /*0000*/ 	.word	0x00000000
	.align		4
        /*0004*/ 	.word	0xffffffff
	.align		4
        /*0008*/ 	.word	0x00000000
	.align		4
        /*000c*/ 	.word	0xfffffffe
	.align		4
        /*0010*/ 	.word	0x00000000
	.align		4
        /*0014*/ 	.word	0xfffffffd
	.align		4
        /*0018*/ 	.word	0x00000000
	.align		4
        /*001c*/ 	.word	0xfffffffc


//--------------------- .text.matmul_kernel       --------------------------
	.section	.text.matmul_kernel,"ax",@progbits
	.align	128
        .global         matmul_kernel
        .type           matmul_kernel,@function
        .size           matmul_kernel,(.L_x_3 - matmul_kernel)
        .other          matmul_kernel,@"STO_CUDA_ENTRY STV_DEFAULT"
matmul_kernel:
.text.matmul_kernel:
[----:B------:R-:W-:Y:S08]  /*0000*/  LDC R1, c[0x0][0x28] ;  /* 0x00000a00ff017b82 */ /* 0x000ff00000000800 */
[----:B------:R-:W0:Y:S01]  /*0010*/  LDC.64 R58, c[0x0][0x228] ;  /* 0x00008a00ff3a7b82 */ /* 0x000e220000000a00 */
[----:B------:R-:W1:Y:S01]  /*0020*/  S2R R5, SR_CTAID.X ;  /* 0x0000000000057919 */ /* 0x000e620000002500 */
[----:B------:R-:W-:Y:S01]  /*0030*/  UMOV UR12, 0x400 ;  /* 0x00000400000c7882 */ /* 0x000fe20000000000 */
[----:B------:R-:W-:Y:S01]  /*0040*/  ULDC.64 UR14, c[0x0][0x208] ;  /* 0x00008200000e7ab9 */ /* 0x000fe20000000a00 */
[----:B------:R-:W-:-:S02]  /*0050*/  CS2R R24, SRZ ;  /* 0x0000000000187805 */ /* 0x000fc4000001ff00 */
[----:B------:R-:W-:Y:S02]  /*0060*/  CS2R R26, SRZ ;  /* 0x00000000001a7805 */ /* 0x000fe4000001ff00 */
[----:B------:R-:W2:Y:S08]  /*0070*/  LDC R56, c[0x0][0x230] ;  /* 0x00008c00ff387b82 */ /* 0x000eb00000000800 */
[----:B------:R-:W3:Y:S01]  /*0080*/  S2UR UR4, SR_CgaCtaId ;  /* 0x00000000000479c3 */ /* 0x000ee20000008800 */
[----:B0-----:R-:W-:-:S05]  /*0090*/  VIADD R0, R59, 0x3f ;  /* 0x0000003f3b007836 */ /* 0x001fca0000000000 */
[----:B------:R-:W-:Y:S01]  /*00a0*/  SHF.R.S32.HI R3, RZ, 0x1f, R0 ;  /* 0x0000001fff037819 */ /* 0x000fe20000011400 */
[----:B--2---:R-:W-:-:S03]  /*00b0*/  VIADD R56, R56, 0x7f ;  /* 0x0000007f38387836 */ /* 0x004fc60000000000 */
[----:B------:R-:W-:Y:S02]  /*00c0*/  LEA.HI R3, R3, R0, RZ, 0x6 ;  /* 0x0000000003037211 */ /* 0x000fe400078f30ff */
[----:B-1----:R-:W-:Y:S02]  /*00d0*/  IABS R8, R5 ;  /* 0x0000000500087213 */ /* 0x002fe40000000000 */
[----:B------:R-:W-:Y:S01]  /*00e0*/  SHF.R.S32.HI R3, RZ, 0x6, R3 ;  /* 0x00000006ff037819 */ /* 0x000fe20000011403 */
[----:B---3--:R-:W-:-:S04]  /*00f0*/  ULEA UR12, UR4, UR12, 0x18 ;  /* 0x0000000c040c7291 */ /* 0x008fc8000f8ec03f */
[----:B------:R-:W-:-:S05]  /*0100*/  IMAD.SHL.U32 R4, R3, 0x8, RZ ;  /* 0x0000000803047824 */ /* 0x000fca00078e00ff */
[-C--:B------:R-:W-:Y:S02]  /*0110*/  IABS R7, R4.reuse ;  /* 0x0000000400077213 */ /* 0x080fe40000000000 */
[----:B------:R-:W-:Y:S02]  /*0120*/  IABS R10, R4 ;  /* 0x00000004000a7213 */ /* 0x000fe40000000000 */
[----:B------:R-:W0:Y:S08]  /*0130*/  I2F.RP R0, R7 ;  /* 0x0000000700007306 */ /* 0x000e300000209400 */
[----:B0-----:R-:W0:Y:S02]  /*0140*/  MUFU.RCP R0, R0 ;  /* 0x0000000000007308 */ /* 0x001e240000001000 */
[----:B0-----:R-:W-:-:S02]  /*0150*/  VIADD R2, R0, 0xffffffe ;  /* 0x0ffffffe00027836 */ /* 0x001fc40000000000 */
[----:B------:R-:W-:-:S04]  /*0160*/  IMAD.MOV R0, RZ, RZ, -R10 ;  /* 0x000000ffff007224 */ /* 0x000fc800078e0a0a */
[----:B------:R0:W1:Y:S02]  /*0170*/  F2I.FTZ.U32.TRUNC.NTZ R3, R2 ;  /* 0x0000000200037305 */ /* 0x000064000021f000 */
[----:B0-----:R-:W-:Y:S02]  /*0180*/  IMAD.MOV.U32 R2, RZ, RZ, RZ ;  /* 0x000000ffff027224 */ /* 0x001fe400078e00ff */
[----:B-1----:R-:W-:-:S04]  /*0190*/  IMAD.MOV R6, RZ, RZ, -R3 ;  /* 0x000000ffff067224 */ /* 0x002fc800078e0a03 */
[----:B------:R-:W-:Y:S02]  /*01a0*/  IMAD R9, R6, R7, RZ ;  /* 0x0000000706097224 */ /* 0x000fe400078e02ff */
[----:B------:R-:W-:Y:S02]  /*01b0*/  IMAD.MOV.U32 R6, RZ, RZ, R8 ;  /* 0x000000ffff067224 */ /* 0x000fe400078e0008 */
[----:B------:R-:W-:-:S06]  /*01c0*/  IMAD.HI.U32 R3, R3, R9, R2 ;  /* 0x0000000903037227 */ /* 0x000fcc00078e0002 */
[----:B------:R-:W-:-:S04]  /*01d0*/  IMAD.HI.U32 R3, R3, R6, RZ ;  /* 0x0000000603037227 */ /* 0x000fc800078e00ff */
[----:B------:R-:W-:-:S05]  /*01e0*/  IMAD R0, R3, R0, R6 ;  /* 0x0000000003007224 */ /* 0x000fca00078e0206 */
[----:B------:R-:W-:-:S13]  /*01f0*/  ISETP.GT.U32.AND P1, PT, R7, R0, PT ;  /* 0x000000000700720c */ /* 0x000fda0003f24070 */
[----:B------:R-:W-:Y:S02]  /*0200*/  @!P1 IMAD.IADD R0, R0, 0x1, -R7 ;  /* 0x0000000100009824 */ /* 0x000fe400078e0a07 */
[----:B------:R-:W-:Y:S01]  /*0210*/  @!P1 VIADD R3, R3, 0x1 ;  /* 0x0000000103039836 */ /* 0x000fe20000000000 */
[----:B------:R-:W-:Y:S02]  /*0220*/  ISETP.NE.AND P1, PT, R4, RZ, PT ;  /* 0x000000ff0400720c */ /* 0x000fe40003f25270 */
[----:B------:R-:W-:Y:S02]  /*0230*/  ISETP.GE.U32.AND P0, PT, R0, R7, PT ;  /* 0x000000070000720c */ /* 0x000fe40003f06070 */
[----:B------:R-:W-:-:S04]  /*0240*/  LOP3.LUT R0, R5, R4, RZ, 0x3c, !PT ;  /* 0x0000000405007212 */ /* 0x000fc800078e3cff */
[----:B------:R-:W-:Y:S01]  /*0250*/  ISETP.GE.AND P2, PT, R0, RZ, PT ;  /* 0x000000ff0000720c */ /* 0x000fe20003f46270 */
[----:B------:R-:W-:-:S06]  /*0260*/  VIADD R0, R58, 0x3f ;  /* 0x0000003f3a007836 */ /* 0x000fcc0000000000 */
[----:B------:R-:W-:-:S04]  /*0270*/  @P0 VIADD R3, R3, 0x1 ;  /* 0x0000000103030836 */ /* 0x000fc80000000000 */
[----:B------:R-:W-:Y:S01]  /*0280*/  IMAD.MOV.U32 R2, RZ, RZ, R3 ;  /* 0x000000ffff027224 */ /* 0x000fe200078e0003 */
[----:B------:R-:W-:-:S03]  /*0290*/  SHF.R.S32.HI R3, RZ, 0x1f, R0 ;  /* 0x0000001fff037819 */ /* 0x000fc60000011400 */
[----:B------:R-:W-:Y:S01]  /*02a0*/  @!P2 IMAD.MOV R2, RZ, RZ, -R2 ;  /* 0x000000ffff02a224 */ /* 0x000fe200078e0a02 */
[----:B------:R-:W-:Y:S02]  /*02b0*/  @!P1 LOP3.LUT R2, RZ, R4, RZ, 0x33, !PT ;  /* 0x00000004ff029212 */ /* 0x000fe400078e33ff */
[----:B------:R-:W-:-:S03]  /*02c0*/  LEA.HI R3, R3, R0, RZ, 0x6 ;  /* 0x0000000003037211 */ /* 0x000fc600078f30ff */
[----:B------:R-:W-:Y:S02]  /*02d0*/  IMAD.SHL.U32 R6, R2, 0x8, RZ ;  /* 0x0000000802067824 */ /* 0x000fe400078e00ff */
[----:B------:R-:W-:-:S03]  /*02e0*/  IMAD.MOV R2, RZ, RZ, -R2 ;  /* 0x000000ffff027224 */ /* 0x000fc600078e0a02 */
[----:B------:R-:W-:Y:S01]  /*02f0*/  LEA.HI.SX32 R3, R3, -R6, 0x1a ;  /* 0x8000000603037211 */ /* 0x000fe200078fd2ff */
[----:B------:R-:W-:-:S03]  /*0300*/  IMAD R8, R4, R2, R5 ;  /* 0x0000000204087224 */ /* 0x000fc600078e0205 */
[----:B------:R-:W-:-:S04]  /*0310*/  VIMNMX R11, R3, 0x8, PT ;  /* 0x00000008030b7848 */ /* 0x000fc80003fe0100 */
[-C--:B------:R-:W-:Y:S02]  /*0320*/  IABS R7, R11.reuse ;  /* 0x0000000b00077213 */ /* 0x080fe40000000000 */
[----:B------:R-:W-:Y:S02]  /*0330*/  IABS R4, R11 ;  /* 0x0000000b00047213 */ /* 0x000fe40000000000 */
[----:B------:R-:W0:Y:S08]  /*0340*/  I2F.RP R0, R7 ;  /* 0x0000000700007306 */ /* 0x000e300000209400 */
[----:B0-----:R-:W0:Y:S02]  /*0350*/  MUFU.RCP R0, R0 ;  /* 0x0000000000007308 */ /* 0x001e240000001000 */
[----:B0-----:R-:W-:Y:S01]  /*0360*/  VIADD R3, R0, 0xffffffe ;  /* 0x0ffffffe00037836 */ /* 0x001fe20000000000 */
[----:B------:R-:W-:-:S05]  /*0370*/  IADD3 R0, RZ, -R4, RZ ;  /* 0x80000004ff007210 */ /* 0x000fca0007ffe0ff */
[----:B------:R-:W0:Y:S02]  /*0380*/  F2I.FTZ.U32.TRUNC.NTZ R3, R3 ;  /* 0x0000000300037305 */ /* 0x000e24000021f000 */
[----:B0-----:R-:W-:-:S04]  /*0390*/  IMAD.MOV R9, RZ, RZ, -R3 ;  /* 0x000000ffff097224 */ /* 0x001fc800078e0a03 */
[----:B------:R-:W-:Y:S01]  /*03a0*/  IMAD.MOV.U32 R2, RZ, RZ, R9 ;  /* 0x000000ffff027224 */ /* 0x000fe200078e0009 */
[----:B------:R-:W-:-:S03]  /*03b0*/  IABS R9, R8 ;  /* 0x0000000800097213 */ /* 0x000fc60000000000 */
[----:B------:R-:W-:Y:S02]  /*03c0*/  IMAD R5, R2, R7, RZ ;  /* 0x0000000702057224 */ /* 0x000fe400078e02ff */
[----:B------:R-:W-:-:S04]  /*03d0*/  IMAD.MOV.U32 R2, RZ, RZ, RZ ;  /* 0x000000ffff027224 */ /* 0x000fc800078e00ff */
        /* <DEDUP_REMOVED lines=9> */
[----:B------:R-:W-:Y:S02]  /*0470*/  ISETP.GE.AND P2, PT, R0, RZ, PT ;  /* 0x000000ff0000720c */ /* 0x000fe40003f46270 */
[----:B------:R-:W0:Y:S05]  /*0480*/  S2R R0, SR_TID.X ;  /* 0x0000000000007919 */ /* 0x000e2a0000002100 */
[----:B------:R-:W-:Y:S01]  /*0490*/  @P0 VIADD R2, R2, 0x1 ;  /* 0x0000000102020836 */ /* 0x000fe20000000000 */
[----:B------:R-:W-:-:S03]  /*04a0*/  ISETP.GE.AND P0, PT, R56, 0x80, PT ;  /* 0x000000803800780c */ /* 0x000fc60003f06270 */
[----:B------:R-:W-:-:S04]  /*04b0*/  IMAD.MOV.U32 R4, RZ, RZ, R2 ;  /* 0x000000ffff047224 */ /* 0x000fc800078e0002 */
[----:B------:R-:W-:Y:S01]  /*04c0*/  @!P2 IMAD.MOV R4, RZ, RZ, -R4 ;  /* 0x000000ffff04a224 */ /* 0x000fe200078e0a04 */
[----:B------:R-:W-:-:S05]  /*04d0*/  @!P1 LOP3.LUT R4, RZ, R11, RZ, 0x33, !PT ;  /* 0x0000000bff049212 */ /* 0x000fca00078e33ff */
[----:B------:R-:W-:Y:S02]  /*04e0*/  IMAD.MOV R2, RZ, RZ, -R4 ;  /* 0x000000ffff027224 */ /* 0x000fe400078e0a04 */
[----:B------:R-:W-:Y:S02]  /*04f0*/  IMAD.SHL.U32 R4, R4, 0x40, RZ ;  /* 0x0000004004047824 */ /* 0x000fe400078e00ff */
[----:B------:R-:W-:Y:S01]  /*0500*/  IMAD R2, R11, R2, R8 ;  /* 0x000000020b027224 */ /* 0x000fe200078e0208 */
[----:B------:R-:W-:Y:S02]  /*0510*/  CS2R R8, SRZ ;  /* 0x0000000000087805 */ /* 0x000fe4000001ff00 */
[----:B------:R-:W-:Y:S01]  /*0520*/  CS2R R10, SRZ ;  /* 0x00000000000a7805 */ /* 0x000fe2000001ff00 */
[----:B------:R-:W-:Y:S01]  /*0530*/  IMAD.IADD R5, R6, 0x1, R2 ;  /* 0x0000000106057824 */ /* 0x000fe200078e0202 */
[----:B0-----:R-:W-:Y:S02]  /*0540*/  LOP3.LUT R6, R0, 0x3f, RZ, 0xc0, !PT ;  /* 0x0000003f00067812 */ /* 0x001fe400078ec0ff */
[----:B------:R-:W-:-:S02]  /*0550*/  SHF.R.U32.HI R3, RZ, 0x6, R0 ;  /* 0x00000006ff037819 */ /* 0x000fc40000011600 */
[----:B------:R-:W-:Y:S01]  /*0560*/  LOP3.LUT R2, R0, 0x80, RZ, 0xc0, !PT ;  /* 0x0000008000027812 */ /* 0x000fe200078ec0ff */
[----:B------:R-:W-:Y:S01]  /*0570*/  IMAD R5, R5, 0x40, R6 ;  /* 0x0000004005057824 */ /* 0x000fe200078e0206 */
[----:B------:R-:W-:Y:S01]  /*0580*/  SGXT.U32 R3, R3, 0x2 ;  /* 0x000000020303781a */ /* 0x000fe20000000000 */
[----:B------:R-:W-:Y:S06]  /*0590*/  @!P0 BRA `(.L_x_0) ;  /* 0x0000004000c88947 */ /* 0x000fec0003800000 */
[----:B------:R-:W-:Y:S01]  /*05a0*/  IABS R19, R58 ;  /* 0x0000003a00137213 */ /* 0x000fe20000000000 */
[----:B------:R-:W0:Y:S01]  /*05b0*/  LDC R96, c[0x0][0x238] ;  /* 0x00008e00ff607b82 */ /* 0x000e220000000800 */
[----:B------:R-:W-:Y:S01]  /*05c0*/  IABS R8, R59 ;  /* 0x0000003b00087213 */ /* 0x000fe20000000000 */
[----:B------:R-:W-:Y:S01]  /*05d0*/  ULDC UR4, c[0x0][0x234] ;  /* 0x00008d0000047ab9 */ /* 0x000fe20000000800 */
[----:B------:R-:W1:Y:S01]  /*05e0*/  I2F.RP R9, R19 ;  /* 0x0000001300097306 */ /* 0x000e620000209400 */
[----:B------:R-:W-:Y:S01]  /*05f0*/  LEA.HI R22, R2, R4, RZ, 0x19 ;  /* 0x0000000402167211 */ /* 0x000fe200078fc8ff */
[----:B------:R-:W-:Y:S01]  /*0600*/  USHF.R.U32.HI UR13, URZ, 0x4, UR12 ;  /* 0x000000043f0d7899 */ /* 0x000fe2000801160c */
[----:B------:R-:W-:Y:S01]  /*0610*/  ISETP.GE.AND P2, PT, R5, RZ, PT ;  /* 0x000000ff0500720c */ /* 0x000fe20003f46270 */
[----:B------:R-:W-:Y:S01]  /*0620*/  ULDC.64 UR6, c[0x0][0x210] ;  /* 0x0000840000067ab9 */ /* 0x000fe20000000a00 */
[C---:B------:R-:W-:Y:S01]  /*0630*/  IADD3 R17, R22.reuse, 0x3c, RZ ;  /* 0x0000003c16117810 */ /* 0x040fe20007ffe0ff */
[----:B------:R-:W-:Y:S01]  /*0640*/  VIADD R16, R22, 0x3e ;  /* 0x0000003e16107836 */ /* 0x000fe20000000000 */
[----:B------:R-:W-:Y:S01]  /*0650*/  ISETP.NE.AND P5, PT, R58, RZ, PT ;  /* 0x000000ff3a00720c */ /* 0x000fe20003fa5270 */
[----:B------:R-:W2:Y:S01]  /*0660*/  I2F.RP R7, R8 ;  /* 0x0000000800077306 */ /* 0x000ea20000209400 */
[C---:B------:R-:W-:Y:S01]  /*0670*/  VIADD R18, R22.reuse, 0x3a ;  /* 0x0000003a16127836 */ /* 0x040fe20000000000 */
[C---:B------:R-:W-:Y:S01]  /*0680*/  IADD3 R26, R22.reuse, 0x1a, RZ ;  /* 0x0000001a161a7810 */ /* 0x040fe20007ffe0ff */
[----:B------:R-:W-:Y:S01]  /*0690*/  VIADD R20, R22, 0x36 ;  /* 0x0000003616147836 */ /* 0x000fe20000000000 */
[----:B------:R-:W-:Y:S01]  /*06a0*/  ISETP.GE.AND P4, PT, R16, RZ, PT ;  /* 0x000000ff1000720c */ /* 0x000fe20003f86270 */
[C---:B------:R-:W-:Y:S01]  /*06b0*/  VIADD R23, R22.reuse, 0x34 ;  /* 0x0000003416177836 */ /* 0x040fe20000000000 */
[----:B------:R-:W-:Y:S01]  /*06c0*/  IABS R47, R26 ;  /* 0x0000001a002f7213 */ /* 0x000fe20000000000 */
[C---:B------:R-:W-:Y:S01]  /*06d0*/  VIADD R24, R22.reuse, 0x1c ;  /* 0x0000001c16187836 */ /* 0x040fe20000000000 */
[----:B-1----:R-:W1:Y:S01]  /*06e0*/  MUFU.RCP R9, R9 ;  /* 0x0000000900097308 */ /* 0x002e620000001000 */
[C---:B------:R-:W-:Y:S01]  /*06f0*/  VIADD R28, R22.reuse, 0x18 ;  /* 0x00000018161c7836 */ /* 0x040fe20000000000 */
[----:B------:R-:W-:Y:S01]  /*0700*/  IABS R21, R23 ;  /* 0x0000001700157213 */ /* 0x000fe20000000000 */
[C---:B------:R-:W-:Y:S01]  /*0710*/  VIADD R30, R22.reuse, 0x16 ;  /* 0x00000016161e7836 */ /* 0x040fe20000000000 */
[----:B------:R-:W-:Y:S01]  /*0720*/  IABS R73, R22 ;  /* 0x0000001600497213 */ /* 0x000fe20000000000 */
[C---:B------:R-:W-:Y:S01]  /*0730*/  VIADD R32, R22.reuse, 0x12 ;  /* 0x0000001216207836 */ /* 0x040fe20000000000 */
[----:B------:R-:W-:Y:S01]  /*0740*/  IABS R49, R28 ;  /* 0x0000001c00317213 */ /* 0x000fe20000000000 */
[C---:B------:R-:W-:Y:S01]  /*0750*/  VIADD R34, R22.reuse, 0x10 ;  /* 0x0000001016227836 */ /* 0x040fe20000000000 */
[----:B--2---:R-:W2:Y:S01]  /*0760*/  MUFU.RCP R7, R7 ;  /* 0x0000000700077308 */ /* 0x004ea20000001000 */
[----:B------:R-:W-:Y:S01]  /*0770*/  IABS R51, R30 ;  /* 0x0000001e00337213 */ /* 0x000fe20000000000 */
[C---:B------:R-:W-:Y:S01]  /*0780*/  VIADD R36, R22.reuse, 0xe ;  /* 0x0000000e16247836 */ /* 0x040fe20000000000 */
[----:B------:R-:W-:Y:S01]  /*0790*/  IABS R55, R32 ;  /* 0x0000002000377213 */ /* 0x000fe20000000000 */
[C---:B------:R-:W-:Y:S01]  /*07a0*/  VIADD R38, R22.reuse, 0x8 ;  /* 0x0000000816267836 */ /* 0x040fe20000000000 */
[----:B------:R-:W-:Y:S01]  /*07b0*/  IABS R57, R34 ;  /* 0x0000002200397213 */ /* 0x000fe20000000000 */
[----:B------:R-:W-:Y:S01]  /*07c0*/  VIADD R40, R22, 0x6 ;  /* 0x0000000616287836 */ /* 0x000fe20000000000 */
[----:B------:R-:W-:Y:S01]  /*07d0*/  IABS R61, R36 ;  /* 0x00000024003d7213 */ /* 0x000fe20000000000 */
[----:B------:R-:W-:Y:S01]  /*07e0*/  USGXT.U32 UR13, UR13, 0xe ;  /* 0x0000000e0d0d789a */ /* 0x000fe20008000000 */
[----:B-1----:R-:W-:Y:S01]  /*07f0*/  VIADD R12, R9, 0xffffffe ;  /* 0x0ffffffe090c7836 */ /* 0x002fe20000000000 */
[----:B------:R-:W-:Y:S01]  /*0800*/  IABS R67, R38 ;  /* 0x0000002600437213 */ /* 0x000fe20000000000 */
[----:B------:R-:W-:Y:S01]  /*0810*/  UIADD3 UR41, UR12, 0x4000, URZ ;  /* 0x000040000c297890 */ /* 0x000fe2000fffe03f */
[----:B------:R-:W-:Y:S01]  /*0820*/  IABS R69, R40 ;  /* 0x0000002800457213 */ /* 0x000fe20000000000 */
[----:B------:R1:W3:Y:S01]  /*0830*/  F2I.FTZ.U32.TRUNC.NTZ R13, R12 ;  /* 0x0000000c000d7305 */ /* 0x0002e2000021f000 */
[----:B------:R-:W-:Y:S01]  /*0840*/  LOP3.LUT R60, R0, 0x7f, RZ, 0xc0, !PT ;  /* 0x0000007f003c7812 */ /* 0x000fe200078ec0ff */
[----:B------:R-:W-:Y:S01]  /*0850*/  UIADD3 UR8, UP0, UR13, 0x80, URZ ;  /* 0x000000800d087890 */ /* 0x000fe2000ff1e03f */
[----:B------:R-:W-:Y:S01]  /*0860*/  LOP3.LUT R62, R3, 0x8, RZ, 0xfc, !PT ;  /* 0x00000008033e7812 */ /* 0x000fe200078efcff */
[----:B--2---:R-:W-:Y:S01]  /*0870*/  VIADD R10, R7, 0xffffffe ;  /* 0x0ffffffe070a7836 */ /* 0x004fe20000000000 */
[C---:B------:R-:W-:Y:S01]  /*0880*/  LOP3.LUT R64, R3.reuse, 0x10, RZ, 0xfc, !PT ;  /* 0x0000001003407812 */ /* 0x040fe200078efcff */
[----:B------:R-:W-:Y:S01]  /*0890*/  ULDC UR40, c[0x0][0x230] ;  /* 0x00008c0000287ab9 */ /* 0x000fe20000000800 */
[C---:B------:R-:W-:Y:S01]  /*08a0*/  LOP3.LUT R66, R3.reuse, 0x18, RZ, 0xfc, !PT ;  /* 0x0000001803427812 */ /* 0x040fe200078efcff */
[----:B------:R2:W4:Y:S01]  /*08b0*/  F2I.FTZ.U32.TRUNC.NTZ R11, R10 ;  /* 0x0000000a000b7305 */ /* 0x000522000021f000 */
[----:B-1----:R-:W-:Y:S01]  /*08c0*/  IMAD.MOV.U32 R12, RZ, RZ, RZ ;  /* 0x000000ffff0c7224 */ /* 0x002fe200078e00ff */
[C---:B------:R-:W-:Y:S01]  /*08d0*/  LOP3.LUT R68, R3.reuse, 0x20, RZ, 0xfc, !PT ;  /* 0x0000002003447812 */ /* 0x040fe200078efcff */
[----:B0-----:R-:W-:Y:S01]  /*08e0*/  IMAD R97, R62, R96, RZ ;  /* 0x000000603e617224 */ /* 0x001fe200078e02ff */
[----:B------:R-:W-:-:S02]  /*08f0*/  LOP3.LUT R70, R3, 0x28, RZ, 0xfc, !PT ;  /* 0x0000002803467812 */ /* 0x000fc400078efcff */
[C---:B------:R-:W-:Y:S01]  /*0900*/  LOP3.LUT R72, R3.reuse, 0x30, RZ, 0xfc, !PT ;  /* 0x0000003003487812 */ /* 0x040fe200078efcff */
[--C-:B---3--:R-:W-:Y:S01]  /*0910*/  IMAD.MOV R14, RZ, RZ, -R13.reuse ;  /* 0x000000ffff0e7224 */ /* 0x108fe200078e0a0d */
[C---:B------:R-:W-:Y:S01]  /*0920*/  LOP3.LUT R74, R3.reuse, 0x38, RZ, 0xfc, !PT ;  /* 0x00000038034a7812 */ /* 0x040fe200078efcff */
[----:B--2---:R-:W-:Y:S01]  /*0930*/  IMAD.MOV.U32 R10, RZ, RZ, RZ ;  /* 0x000000ffff0a7224 */ /* 0x004fe200078e00ff */
[C---:B------:R-:W-:Y:S01]  /*0940*/  LOP3.LUT R76, R3.reuse, 0x40, RZ, 0xfc, !PT ;  /* 0x00000040034c7812 */ /* 0x040fe200078efcff */
[----:B------:R-:W-:Y:S01]  /*0950*/  IMAD R15, R14, R19, RZ ;  /* 0x000000130e0f7224 */ /* 0x000fe200078e02ff */
[----:B------:R-:W-:Y:S01]  /*0960*/  IABS R14, R5 ;  /* 0x00000005000e7213 */ /* 0x000fe20000000000 */
[----:B------:R-:W-:Y:S01]  /*0970*/  IMAD R42, R74, R96, RZ ;  /* 0x000000604a2a7224 */ /* 0x000fe200078e02ff */
[----:B------:R-:W-:Y:S01]  /*0980*/  LOP3.LUT R77, R3, 0x44, RZ, 0xfc, !PT ;  /* 0x00000044034d7812 */ /* 0x000fe200078efcff */
[----:B------:R-:W-:Y:S01]  /*0990*/  IMAD.HI.U32 R13, R13, R15, R12 ;  /* 0x0000000f0d0d7227 */ /* 0x000fe200078e000c */
[----:B------:R-:W-:-:S02]  /*09a0*/  IABS R15, R18 ;  /* 0x00000012000f7213 */ /* 0x000fc40000000000 */
[C---:B------:R-:W-:Y:S01]  /*09b0*/  LOP3.LUT R78, R3.reuse, 0x48, RZ, 0xfc, !PT ;  /* 0x00000048034e7812 */ /* 0x040fe200078efcff */
[----:B----4-:R-:W-:Y:S01]  /*09c0*/  IMAD.MOV R7, RZ, RZ, -R11 ;  /* 0x000000ffff077224 */ /* 0x010fe200078e0a0b */
[----:B------:R-:W-:Y:S01]  /*09d0*/  LOP3.LUT R79, R3, 0x4c, RZ, 0xfc, !PT ;  /* 0x0000004c034f7812 */ /* 0x000fe200078efcff */
[----:B------:R-:W-:Y:S01]  /*09e0*/  IMAD.HI.U32 R13, R13, R14, RZ ;  /* 0x0000000e0d0d7227 */ /* 0x000fe200078e00ff */
[C---:B------:R-:W-:Y:S02]  /*09f0*/  LOP3.LUT R80, R3.reuse, 0x50, RZ, 0xfc, !PT ;  /* 0x0000005003507812 */ /* 0x040fe400078efcff */
[C---:B------:R-:W-:Y:S01]  /*0a00*/  LOP3.LUT R81, R3.reuse, 0x54, RZ, 0xfc, !PT ;  /* 0x0000005403517812 */ /* 0x040fe200078efcff */
[----:B------:R-:W-:Y:S01]  /*0a10*/  IMAD.MOV R13, RZ, RZ, -R13 ;  /* 0x000000ffff0d7224 */ /* 0x000fe200078e0a0d */
[----:B------:R-:W-:Y:S01]  /*0a20*/  LOP3.LUT R82, R3, 0x58, RZ, 0xfc, !PT ;  /* 0x0000005803527812 */ /* 0x000fe200078efcff */
[----:B------:R-:W-:Y:S01]  /*0a30*/  IMAD R7, R7, R8, RZ ;  /* 0x0000000807077224 */ /* 0x000fe200078e02ff */
[----:B------:R-:W-:Y:S01]  /*0a40*/  LOP3.LUT R83, R3, 0x5c, RZ, 0xfc, !PT ;  /* 0x0000005c03537812 */ /* 0x000fe200078efcff */
[----:B------:R-:W-:Y:S01]  /*0a50*/  IMAD R12, R19, R13, R14 ;  /* 0x0000000d130c7224 */ /* 0x000fe200078e020e */
[----:B------:R-:W-:Y:S01]  /*0a60*/  IABS R13, R16 ;  /* 0x00000010000d7213 */ /* 0x000fe20000000000 */
[----:B------:R-:W-:Y:S01]  /*0a70*/  IMAD.HI.U32 R11, R11, R7, R10 ;  /* 0x000000070b0b7227 */ /* 0x000fe200078e000a */
[----:B------:R-:W-:-:S02]  /*0a80*/  SHF.R.S32.HI R7, RZ, 0x1f, R56 ;  /* 0x0000001fff077819 */ /* 0x000fc40000011438 */
[----:B------:R-:W-:Y:S01]  /*0a90*/  ISETP.GT.U32.AND P0, PT, R19, R12, PT ;  /* 0x0000000c1300720c */ /* 0x000fe20003f04070 */
[----:B------:R-:W-:Y:S01]  /*0aa0*/  VIADD R16, R22, 0x38 ;  /* 0x0000003816107836 */ /* 0x000fe20000000000 */
[----:B------:R-:W-:Y:S01]  /*0ab0*/  IABS R14, R17 ;  /* 0x00000011000e7213 */ /* 0x000fe20000000000 */
[----:B------:R-:W-:Y:S01]  /*0ac0*/  IMAD.HI.U32 R10, R11, R15, RZ ;  /* 0x0000000f0b0a7227 */ /* 0x000fe200078e00ff */
[----:B------:R-:W-:Y:S02]  /*0ad0*/  LEA.HI R56, R7, R56, RZ, 0x7 ;  /* 0x0000003807387211 */ /* 0x000fe400078f38ff */
[----:B------:R-:W-:Y:S01]  /*0ae0*/  LOP3.LUT R84, R3, 0x60, RZ, 0xfc, !PT ;  /* 0x0000006003547812 */ /* 0x000fe200078efcff */
[----:B------:R-:W-:Y:S01]  /*0af0*/  IMAD.HI.U32 R7, R11, R13, RZ ;  /* 0x0000000d0b077227 */ /* 0x000fe200078e00ff */
[C---:B------:R-:W-:Y:S02]  /*0b00*/  LOP3.LUT R85, R3.reuse, 0x64, RZ, 0xfc, !PT ;  /* 0x0000006403557812 */ /* 0x040fe400078efcff */
[----:B------:R-:W-:Y:S01]  /*0b10*/  LOP3.LUT R86, R3, 0x68, RZ, 0xfc, !PT ;  /* 0x0000006803567812 */ /* 0x000fe200078efcff */
[----:B------:R-:W-:Y:S01]  /*0b20*/  IMAD.HI.U32 R9, R11, R14, RZ ;  /* 0x0000000e0b097227 */ /* 0x000fe200078e00ff */
[----:B------:R-:W-:-:S02]  /*0b30*/  LOP3.LUT R87, R3, 0x6c, RZ, 0xfc, !PT ;  /* 0x0000006c03577812 */ /* 0x000fc400078efcff */
[----:B------:R-:W-:Y:S01]  /*0b40*/  LOP3.LUT R88, R3, 0x70, RZ, 0xfc, !PT ;  /* 0x0000007003587812 */ /* 0x000fe200078efcff */
[----:B------:R-:W-:Y:S01]  /*0b50*/  @!P0 IMAD.IADD R12, R12, 0x1, -R19 ;  /* 0x000000010c0c8824 */ /* 0x000fe200078e0a13 */
[----:B------:R-:W-:Y:S01]  /*0b60*/  ISETP.GE.AND P0, PT, R17, RZ, PT ;  /* 0x000000ff1100720c */ /* 0x000fe20003f06270 */
[----:B------:R-:W-:Y:S01]  /*0b70*/  IMAD.MOV R7, RZ, RZ, -R7 ;  /* 0x000000ffff077224 */ /* 0x000fe200078e0a07 */
[----:B------:R-:W-:Y:S01]  /*0b80*/  IABS R17, R16 ;  /* 0x0000001000117213 */ /* 0x000fe20000000000 */
[----:B------:R-:W-:Y:S01]  /*0b90*/  IMAD.MOV R9, RZ, RZ, -R9 ;  /* 0x000000ffff097224 */ /* 0x000fe200078e0a09 */
[----:B------:R-:W-:Y:S01]  /*0ba0*/  ISETP.GT.U32.AND P1, PT, R19, R12, PT ;  /* 0x0000000c1300720c */ /* 0x000fe20003f24070 */
[C---:B------:R-:W-:Y:S01]  /*0bb0*/  IMAD R7, R8.reuse, R7, R13 ;  /* 0x0000000708077224 */ /* 0x040fe200078e020d */
[C---:B------:R-:W-:Y:S01]  /*0bc0*/  LOP3.LUT R89, R3.reuse, 0x74, RZ, 0xfc, !PT ;  /* 0x0000007403597812 */ /* 0x040fe200078efcff */
[C---:B------:R-:W-:Y:S01]  /*0bd0*/  IMAD R13, R8.reuse, R9, R14 ;  /* 0x00000009080d7224 */ /* 0x040fe200078e020e */
[----:B------:R-:W-:Y:S01]  /*0be0*/  LOP3.LUT R90, R3, 0x78, RZ, 0xfc, !PT ;  /* 0x00000078035a7812 */ /* 0x000fe200078efcff */
[----:B------:R-:W-:Y:S01]  /*0bf0*/  IMAD.HI.U32 R9, R11, R17, RZ ;  /* 0x000000110b097227 */ /* 0x000fe200078e00ff */
[----:B------:R-:W-:-:S02]  /*0c00*/  ISETP.GT.U32.AND P6, PT, R8, R7, PT ;  /* 0x000000070800720c */ /* 0x000fc40003fc4070 */
[----:B------:R-:W-:Y:S01]  /*0c10*/  ISETP.GT.U32.AND P3, PT, R8, R13, PT ;  /* 0x0000000d0800720c */ /* 0x000fe20003f64070 */
[----:B------:R-:W-:Y:S01]  /*0c20*/  IMAD.MOV R10, RZ, RZ, -R10 ;  /* 0x000000ffff0a7224 */ /* 0x000fe200078e0a0a */
[----:B------:R-:W-:Y:S01]  /*0c30*/  LOP3.LUT R91, R3, 0x7c, RZ, 0xfc, !PT ;  /* 0x0000007c035b7812 */ /* 0x000fe200078efcff */
[----:B------:R-:W-:Y:S01]  /*0c40*/  IMAD.MOV R9, RZ, RZ, -R9 ;  /* 0x000000ffff097224 */ /* 0x000fe200078e0a09 */
[----:B------:R-:W-:Y:S01]  /*0c50*/  SHF.R.S32.HI R56, RZ, 0x7, R56 ;  /* 0x00000007ff387819 */ /* 0x000fe20000011438 */
[----:B------:R-:W-:Y:S01]  /*0c60*/  @!P1 IMAD.IADD R12, R12, 0x1, -R19 ;  /* 0x000000010c0c9824 */ /* 0x000fe200078e0a13 */
[----:B------:R-:W-:Y:S01]  /*0c70*/  IABS R19, R20 ;  /* 0x0000001400137213 */ /* 0x000fe20000000000 */
[C---:B------:R-:W-:Y:S02]  /*0c80*/  IMAD R15, R8.reuse, R10, R15 ;  /* 0x0000000a080f7224 */ /* 0x040fe400078e020f */
[----:B------:R-:W-:Y:S02]  /*0c90*/  IMAD.MOV.U32 R10, RZ, RZ, R12 ;  /* 0x000000ffff0a7224 */ /* 0x000fe400078e000c */
[C---:B------:R-:W-:Y:S01]  /*0ca0*/  IMAD R17, R8.reuse, R9, R17 ;  /* 0x0000000908117224 */ /* 0x040fe200078e0211 */
[C---:B------:R-:W-:Y:S01]  /*0cb0*/  ISETP.GT.U32.AND P1, PT, R8.reuse, R15, PT ;  /* 0x0000000f0800720c */ /* 0x040fe20003f24070 */
[----:B------:R-:W-:Y:S01]  /*0cc0*/  @!P2 IMAD.MOV R10, RZ, RZ, -R10 ;  /* 0x000000ffff0aa224 */ /* 0x000fe200078e0a0a */
[----:B------:R-:W-:Y:S01]  /*0cd0*/  @!P5 LOP3.LUT R10, RZ, R58, RZ, 0x33, !PT ;  /* 0x0000003aff0ad212 */ /* 0x000fe200078e33ff */
[----:B------:R-:W-:Y:S01]  /*0ce0*/  IMAD.HI.U32 R9, R11, R19, RZ ;  /* 0x000000130b097227 */ /* 0x000fe200078e00ff */
[----:B------:R-:W-:-:S02]  /*0cf0*/  ISETP.GT.U32.AND P5, PT, R8, R17, PT ;  /* 0x000000110800720c */ /* 0x000fc40003fa4070 */
[----:B------:R-:W-:Y:S01]  /*0d00*/  ISETP.GE.AND P2, PT, R18, RZ, PT ;  /* 0x000000ff1200720c */ /* 0x000fe20003f46270 */
[----:B------:R-:W-:Y:S01]  /*0d10*/  IMAD.MOV R9, RZ, RZ, -R9 ;  /* 0x000000ffff097224 */ /* 0x000fe200078e0a09 */
[----:B------:R-:W-:Y:S01]  /*0d20*/  IADD3 R18, R22, 0x30, RZ ;  /* 0x0000003016127810 */ /* 0x000fe20007ffe0ff */
[--C-:B------:R-:W-:Y:S02]  /*0d30*/  @!P6 IMAD.IADD R7, R7, 0x1, -R8.reuse ;  /* 0x000000010707e824 */ /* 0x100fe400078e0a08 */
[C---:B------:R-:W-:Y:S01]  /*0d40*/  IMAD R19, R8.reuse, R9, R19 ;  /* 0x0000000908137224 */ /* 0x040fe200078e0213 */
[----:B------:R-:W-:Y:S01]  /*0d50*/  IABS R25, R18 ;  /* 0x0000001200197213 */ /* 0x000fe20000000000 */
[----:B------:R-:W-:Y:S01]  /*0d60*/  @!P3 IMAD.IADD R13, R13, 0x1, -R8 ;  /* 0x000000010d0db824 */ /* 0x000fe200078e0a08 */
[----:B------:R-:W-:Y:S01]  /*0d70*/  ISETP.GT.U32.AND P6, PT, R8, R7, PT ;  /* 0x000000070800720c */ /* 0x000fe20003fc4070 */
[----:B------:R-:W-:Y:S01]  /*0d80*/  IMAD.HI.U32 R12, R11, R21, RZ ;  /* 0x000000150b0c7227 */ /* 0x000fe200078e00ff */
[----:B------:R-:W-:-:S03]  /*0d90*/  ISETP.GE.AND P3, PT, R16, RZ, PT ;  /* 0x000000ff1000720c */ /* 0x000fc60003f66270 */
[--C-:B------:R-:W-:Y:S01]  /*0da0*/  @!P5 IMAD.IADD R17, R17, 0x1, -R8.reuse ;  /* 0x000000011111d824 */ /* 0x100fe200078e0a08 */
[C---:B------:R-:W-:Y:S01]  /*0db0*/  ISETP.GT.U32.AND P5, PT, R8.reuse, R19, PT ;  /* 0x000000130800720c */ /* 0x040fe20003fa4070 */
[----:B------:R-:W-:Y:S01]  /*0dc0*/  @!P1 IMAD.IADD R15, R15, 0x1, -R8 ;  /* 0x000000010f0f9824 */ /* 0x000fe200078e0a08 */
[----:B------:R-:W-:Y:S01]  /*0dd0*/  ISETP.GT.U32.AND P1, PT, R8, R13, PT ;  /* 0x0000000d0800720c */ /* 0x000fe20003f24070 */
[----:B------:R-:W-:Y:S02]  /*0de0*/  VIADD R16, R22, 0x32 ;  /* 0x0000003216107836 */ /* 0x000fe40000000000 */
[----:B------:R-:W-:Y:S02]  /*0df0*/  IMAD.MOV R12, RZ, RZ, -R12 ;  /* 0x000000ffff0c7224 */ /* 0x000fe400078e0a0c */
[----:B------:R-:W-:Y:S01]  /*0e00*/  @!P6 IMAD.IADD R7, R7, 0x1, -R8 ;  /* 0x000000010707e824 */ /* 0x000fe200078e0a08 */
[----:B------:R-:W-:Y:S01]  /*0e10*/  IABS R14, R16 ;  /* 0x00000010000e7213 */ /* 0x000fe20000000000 */
[C---:B------:R-:W-:Y:S01]  /*0e20*/  IMAD R21, R8.reuse, R12, R21 ;  /* 0x0000000c08157224 */ /* 0x040fe200078e0215 */
[----:B------:R-:W-:Y:S01]  /*0e30*/  ISETP.GT.U32.AND P6, PT, R8, R15, PT ;  /* 0x0000000f0800720c */ /* 0x000fe20003fc4070 */
[----:B------:R-:W-:-:S02]  /*0e40*/  IMAD.MOV.U32 R9, RZ, RZ, R7 ;  /* 0x000000ffff097224 */ /* 0x000fc400078e0007 */
[----:B------:R-:W-:Y:S02]  /*0e50*/  @!P5 IMAD.IADD R19, R19, 0x1, -R8 ;  /* 0x000000011313d824 */ /* 0x000fe400078e0a08 */
[----:B------:R-:W-:-:S03]  /*0e60*/  IMAD.HI.U32 R12, R11, R25, RZ ;  /* 0x000000190b0c7227 */ /* 0x000fc600078e00ff */
[----:B------:R-:W-:Y:S01]  /*0e70*/  ISETP.GT.U32.AND P5, PT, R8, R19, PT ;  /* 0x000000130800720c */ /* 0x000fe20003fa4070 */
[----:B------:R-:W-:-:S04]  /*0e80*/  IMAD.HI.U32 R7, R11, R14, RZ ;  /* 0x0000000e0b077227 */ /* 0x000fc800078e00ff */
[----:B------:R-:W-:Y:S01]  /*0e90*/  @!P4 IMAD.MOV R9, RZ, RZ, -R9 ;  /* 0x000000ffff09c224 */ /* 0x000fe200078e0a09 */
[C---:B------:R-:W-:Y:S01]  /*0ea0*/  ISETP.GT.U32.AND P4, PT, R8.reuse, R21, PT ;  /* 0x000000150800720c */ /* 0x040fe20003f84070 */
[----:B------:R-:W-:Y:S02]  /*0eb0*/  IMAD.MOV R12, RZ, RZ, -R12 ;  /* 0x000000ffff0c7224 */ /* 0x000fe400078e0a0c */
[----:B------:R-:W-:Y:S01]  /*0ec0*/  @!P1 IMAD.IADD R13, R13, 0x1, -R8 ;  /* 0x000000010d0d9824 */ /* 0x000fe200078e0a08 */
[C---:B------:R-:W-:Y:S01]  /*0ed0*/  ISETP.GT.U32.AND P1, PT, R8.reuse, R17, PT ;  /* 0x000000110800720c */ /* 0x040fe20003f24070 */
[----:B------:R-:W-:Y:S02]  /*0ee0*/  IMAD.MOV R7, RZ, RZ, -R7 ;  /* 0x000000ffff077224 */ /* 0x000fe400078e0a07 */
[C---:B------:R-:W-:Y:S02]  /*0ef0*/  IMAD R25, R8.reuse, R12, R25 ;  /* 0x0000000c08197224 */ /* 0x040fe400078e0219 */
[----:B------:R-:W-:-:S02]  /*0f00*/  IMAD R7, R8, R7, R14 ;  /* 0x0000000708077224 */ /* 0x000fc400078e020e */
[----:B------:R-:W-:Y:S02]  /*0f10*/  VIADD R14, R22, 0x2e ;  /* 0x0000002e160e7836 */ /* 0x000fe40000000000 */
[--C-:B------:R-:W-:Y:S01]  /*0f20*/  @!P5 IMAD.IADD R19, R19, 0x1, -R8.reuse ;  /* 0x000000011313d824 */ /* 0x100fe200078e0a08 */
[----:B------:R-:W-:Y:S01]  /*0f30*/  ISETP.GT.U32.AND P5, PT, R8, R25, PT ;  /* 0x000000190800720c */ /* 0x000fe20003fa4070 */
[--C-:B------:R-:W-:Y:S01]  /*0f40*/  @!P4 IMAD.IADD R21, R21, 0x1, -R8.reuse ;  /* 0x000000011515c824 */ /* 0x100fe200078e0a08 */
[----:B------:R-:W-:Y:S01]  /*0f50*/  IABS R27, R14 ;  /* 0x0000000e001b7213 */ /* 0x000fe20000000000 */
[----:B------:R-:W-:Y:S01]  /*0f60*/  @!P1 IMAD.IADD R17, R17, 0x1, -R8 ;  /* 0x0000000111119824 */ /* 0x000fe200078e0a08 */
[----:B------:R-:W-:Y:S01]  /*0f70*/  ISETP.GE.AND P1, PT, R16, RZ, PT ;  /* 0x000000ff1000720c */ /* 0x000fe20003f26270 */
[----:B------:R-:W-:Y:S01]  /*0f80*/  VIADD R16, R22, 0x2c ;  /* 0x0000002c16107836 */ /* 0x000fe20000000000 */
[----:B------:R-:W-:Y:S01]  /*0f90*/  ISETP.GT.U32.AND P4, PT, R8, R21, PT ;  /* 0x000000150800720c */ /* 0x000fe20003f84070 */
[----:B------:R-:W-:-:S03]  /*0fa0*/  IMAD.HI.U32 R12, R11, R27, RZ ;  /* 0x0000001b0b0c7227 */ /* 0x000fc600078e00ff */
[----:B------:R-:W-:Y:S01]  /*0fb0*/  IABS R29, R16 ;  /* 0x00000010001d7213 */ /* 0x000fe20000000000 */
[--C-:B------:R-:W-:Y:S01]  /*0fc0*/  @!P6 IMAD.IADD R15, R15, 0x1, -R8.reuse ;  /* 0x000000010f0fe824 */ /* 0x100fe200078e0a08 */
[----:B------:R-:W-:Y:S01]  /*0fd0*/  IADD3 R12, -R12, RZ, RZ ;  /* 0x000000ff0c0c7210 */ /* 0x000fe20007ffe1ff */
[----:B------:R-:W-:Y:S01]  /*0fe0*/  @!P5 IMAD.IADD R25, R25, 0x1, -R8 ;  /* 0x000000011919d824 */ /* 0x000fe200078e0a08 */
[----:B------:R-:W-:Y:S01]  /*0ff0*/  ISETP.GE.AND P6, PT, R23, RZ, PT ;  /* 0x000000ff1700720c */ /* 0x000fe20003fc6270 */
[----:B------:R-:W-:Y:S01]  /*1000*/  @!P2 IMAD.MOV R15, RZ, RZ, -R15 ;  /* 0x000000ffff0fa224 */ /* 0x000fe200078e0a0f */
[C---:B------:R-:W-:Y:S01]  /*1010*/  ISETP.GT.U32.AND P2, PT, R8.reuse, R7, PT ;  /* 0x000000070800720c */ /* 0x040fe20003f44070 */
[C---:B------:R-:W-:Y:S01]  /*1020*/  IMAD R27, R8.reuse, R12, R27 ;  /* 0x0000000c081b7224 */ /* 0x040fe200078e021b */
[----:B------:R-:W-:Y:S01]  /*1030*/  ISETP.GT.U32.AND P5, PT, R8, R25, PT ;  /* 0x000000190800720c */ /* 0x000fe20003fa4070 */
[----:B------:R-:W-:-:S04]  /*1040*/  IMAD.HI.U32 R12, R11, R29, RZ ;  /* 0x0000001d0b0c7227 */ /* 0x000fc800078e00ff */
[----:B------:R-:W-:Y:S01]  /*1050*/  @!P4 IMAD.IADD R21, R21, 0x1, -R8 ;  /* 0x000000011515c824 */ /* 0x000fe200078e0a08 */
[----:B------:R-:W-:Y:S01]  /*1060*/  ISETP.GE.AND P4, PT, R14, RZ, PT ;  /* 0x000000ff0e00720c */ /* 0x000fe20003f86270 */
[----:B------:R-:W-:Y:S02]  /*1070*/  IMAD.MOV R14, RZ, RZ, -R12 ;  /* 0x000000ffff0e7224 */ /* 0x000fe400078e0a0c */
[----:B------:R-:W-:Y:S01]  /*1080*/  @!P0 IMAD.MOV R13, RZ, RZ, -R13 ;  /* 0x000000ffff0d8224 */ /* 0x000fe200078e0a0d */
[----:B------:R-:W-:Y:S01]  /*1090*/  ISETP.GE.AND P0, PT, R20, RZ, PT ;  /* 0x000000ff1400720c */ /* 0x000fe20003f06270 */
[C---:B------:R-:W-:Y:S02]  /*10a0*/  IMAD R29, R8.reuse, R14, R29 ;  /* 0x0000000e081d7224 */ /* 0x040fe400078e021d */
[--C-:B------:R-:W-:Y:S02]  /*10b0*/  @!P2 IMAD.IADD R7, R7, 0x1, -R8.reuse ;  /* 0x000000010707a824 */ /* 0x100fe400078e0a08 */
[----:B------:R-:W-:Y:S01]  /*10c0*/  @!P5 IMAD.IADD R25, R25, 0x1, -R8 ;  /* 0x000000011919d824 */ /* 0x000fe200078e0a08 */
[C---:B------:R-:W-:Y:S01]  /*10d0*/  ISETP.GT.U32.AND P5, PT, R8.reuse, R29, PT ;  /* 0x0000001d0800720c */ /* 0x040fe20003fa4070 */
[----:B------:R-:W-:Y:S01]  /*10e0*/  @!P3 IMAD.MOV R17, RZ, RZ, -R17 ;  /* 0x000000ffff11b224 */ /* 0x000fe200078e0a11 */
[----:B------:R-:W-:Y:S01]  /*10f0*/  ISETP.GT.U32.AND P2, PT, R8, R7, PT ;  /* 0x000000070800720c */ /* 0x000fe20003f44070 */
[----:B------:R-:W-:Y:S01]  /*1100*/  @!P6 IMAD.MOV R21, RZ, RZ, -R21 ;  /* 0x000000ffff15e224 */ /* 0x000fe200078e0a15 */
[----:B------:R-:W-:Y:S01]  /*1110*/  ISETP.GE.AND P3, PT, R18, RZ, PT ;  /* 0x000000ff1200720c */ /* 0x000fe20003f66270 */
[----:B------:R-:W-:Y:S01]  /*1120*/  VIADD R18, R22, 0x2a ;  /* 0x0000002a16127836 */ /* 0x000fe20000000000 */
[----:B------:R-:W-:Y:S01]  /*1130*/  ISETP.GE.AND P6, PT, R16, RZ, PT ;  /* 0x000000ff1000720c */ /* 0x000fe20003fc6270 */
[----:B------:R-:W-:-:S02]  /*1140*/  VIADD R16, R22, 0x28 ;  /* 0x0000002816107836 */ /* 0x000fc40000000000 */
[----:B------:R-:W-:Y:S01]  /*1150*/  @!P0 IMAD.MOV R19, RZ, RZ, -R19 ;  /* 0x000000ffff138224 */ /* 0x000fe200078e0a13 */
[----:B------:R-:W-:Y:S01]  /*1160*/  IABS R31, R18 ;  /* 0x00000012001f7213 */ /* 0x000fe20000000000 */
[----:B------:R-:W-:Y:S01]  /*1170*/  VIADD R20, R22, 0x1e ;  /* 0x0000001e16147836 */ /* 0x000fe20000000000 */
[----:B------:R-:W-:Y:S01]  /*1180*/  ISETP.GT.U32.AND P0, PT, R8, R27, PT ;  /* 0x0000001b0800720c */ /* 0x000fe20003f04070 */
[--C-:B------:R-:W-:Y:S01]  /*1190*/  @!P5 IMAD.IADD R29, R29, 0x1, -R8.reuse ;  /* 0x000000011d1dd824 */ /* 0x100fe200078e0a08 */
[----:B------:R-:W-:Y:S01]  /*11a0*/  IABS R14, R16 ;  /* 0x00000010000e7213 */ /* 0x000fe20000000000 */
[----:B------:R-:W-:Y:S01]  /*11b0*/  @!P2 IMAD.IADD R7, R7, 0x1, -R8 ;  /* 0x000000010707a824 */ /* 0x000fe200078e0a08 */
[----:B------:R-:W-:Y:S01]  /*11c0*/  ISETP.GE.AND P2, PT, R18, RZ, PT ;  /* 0x000000ff1200720c */ /* 0x000fe20003f46270 */
[----:B------:R-:W-:Y:S01]  /*11d0*/  IMAD.HI.U32 R12, R11, R31, RZ ;  /* 0x0000001f0b0c7227 */ /* 0x000fe200078e00ff */
[----:B------:R-:W-:Y:S02]  /*11e0*/  ISETP.GT.U32.AND P5, PT, R8, R29, PT ;  /* 0x0000001d0800720c */ /* 0x000fe40003fa4070 */
[----:B------:R-:W-:Y:S01]  /*11f0*/  IABS R43, R20 ;  /* 0x00000014002b7213 */ /* 0x000fe20000000000 */
[----:B------:R-:W-:-:S02]  /*1200*/  IMAD.MOV.U32 R23, RZ, RZ, R7 ;  /* 0x000000ffff177224 */ /* 0x000fc400078e0007 */
[----:B------:R-:W-:Y:S02]  /*1210*/  VIADD R18, R22, 0x26 ;  /* 0x0000002616127836 */ /* 0x000fe40000000000 */
[----:B------:R-:W-:Y:S02]  /*1220*/  IMAD.MOV R12, RZ, RZ, -R12 ;  /* 0x000000ffff0c7224 */ /* 0x000fe400078e0a0c */
[----:B------:R-:W-:Y:S01]  /*1230*/  IMAD.HI.U32 R7, R11, R14, RZ ;  /* 0x0000000e0b077227 */ /* 0x000fe200078e00ff */
[----:B------:R-:W-:-:S03]  /*1240*/  IABS R35, R18 ;  /* 0x0000001200237213 */ /* 0x000fc60000000000 */
[C---:B------:R-:W-:Y:S02]  /*1250*/  IMAD R31, R8.reuse, R12, R31 ;  /* 0x0000000c081f7224 */ /* 0x040fe400078e021f */
[----:B------:R-:W-:Y:S02]  /*1260*/  IMAD.MOV R7, RZ, RZ, -R7 ;  /* 0x000000ffff077224 */ /* 0x000fe400078e0a07 */
[----:B------:R-:W-:Y:S02]  /*1270*/  @!P0 IMAD.IADD R27, R27, 0x1, -R8 ;  /* 0x000000011b1b8824 */ /* 0x000fe400078e0a08 */
[----:B------:R-:W-:Y:S01]  /*1280*/  @!P1 IMAD.MOV R23, RZ, RZ, -R23 ;  /* 0x000000ffff179224 */ /* 0x000fe200078e0a17 */
[C---:B------:R-:W-:Y:S01]  /*1290*/  ISETP.GT.U32.AND P1, PT, R8.reuse, R31, PT ;  /* 0x0000001f0800720c */ /* 0x040fe20003f24070 */
[C---:B------:R-:W-:Y:S01]  /*12a0*/  IMAD R7, R8.reuse, R7, R14 ;  /* 0x0000000708077224 */ /* 0x040fe200078e020e */
[----:B------:R-:W-:Y:S01]  /*12b0*/  ISETP.GT.U32.AND P0, PT, R8, R27, PT ;  /* 0x0000001b0800720c */ /* 0x000fe20003f04070 */
[----:B------:R-:W-:-:S04]  /*12c0*/  IMAD.HI.U32 R12, R11, R35, RZ ;  /* 0x000000230b0c7227 */ /* 0x000fc800078e00ff */
[----:B------:R-:W-:Y:S01]  /*12d0*/  @!P5 IMAD.IADD R29, R29, 0x1, -R8 ;  /* 0x000000011d1dd824 */ /* 0x000fe200078e0a08 */
[C---:B------:R-:W-:Y:S01]  /*12e0*/  ISETP.GT.U32.AND P5, PT, R8.reuse, R7, PT ;  /* 0x000000070800720c */ /* 0x040fe20003fa4070 */
[----:B------:R-:W-:Y:S02]  /*12f0*/  IMAD.MOV R12, RZ, RZ, -R12 ;  /* 0x000000ffff0c7224 */ /* 0x000fe400078e0a0c */
[----:B------:R-:W-:Y:S02]  /*1300*/  @!P6 IMAD.MOV R29, RZ, RZ, -R29 ;  /* 0x000000ffff1de224 */ /* 0x000fe400078e0a1d */
[----:B------:R-:W-:Y:S02]  /*1310*/  IMAD R35, R8, R12, R35 ;  /* 0x0000000c08237224 */ /* 0x000fe400078e0223 */
[----:B------:R-:W-:Y:S01]  /*1320*/  VIADD R12, R22, 0x24 ;  /* 0x00000024160c7836 */ /* 0x000fe20000000000 */
[----:B------:R-:W-:Y:S01]  /*1330*/  @!P0 IADD3 R27, R27, -R8, RZ ;  /* 0x800000081b1b8210 */ /* 0x000fe20007ffe0ff */
[--C-:B------:R-:W-:Y:S01]  /*1340*/  @!P1 IMAD.IADD R31, R31, 0x1, -R8.reuse ;  /* 0x000000011f1f9824 */ /* 0x100fe200078e0a08 */
[----:B------:R-:W-:Y:S01]  /*1350*/  ISETP.GT.U32.AND P6, PT, R8, R35, PT ;  /* 0x000000230800720c */ /* 0x000fe20003fc4070 */
[----:B------:R-:W-:Y:S01]  /*1360*/  VIADD R14, R22, 0x22 ;  /* 0x00000022160e7836 */ /* 0x000fe20000000000 */
[----:B------:R-:W-:Y:S01]  /*1370*/  IABS R37, R12 ;  /* 0x0000000c00257213 */ /* 0x000fe20000000000 */
[----:B------:R-:W-:Y:S01]  /*1380*/  @!P5 IMAD.IADD R7, R7, 0x1, -R8 ;  /* 0x000000010707d824 */ /* 0x000fe200078e0a08 */
[----:B------:R-:W-:Y:S01]  /*1390*/  ISETP.GT.U32.AND P1, PT, R8, R31, PT ;  /* 0x0000001f0800720c */ /* 0x000fe20003f24070 */
[----:B------:R-:W-:Y:S01]  /*13a0*/  @!P4 IMAD.MOV R27, RZ, RZ, -R27 ;  /* 0x000000ffff1bc224 */ /* 0x000fe200078e0a1b */
[----:B------:R-:W-:Y:S01]  /*13b0*/  ISETP.GE.AND P4, PT, R12, RZ, PT ;  /* 0x000000ff0c00720c */ /* 0x000fe20003f86270 */
[----:B------:R-:W-:Y:S01]  /*13c0*/  IMAD.HI.U32 R12, R11, R37, RZ ;  /* 0x000000250b0c7227 */ /* 0x000fe200078e00ff */
[----:B------:R-:W-:-:S02]  /*13d0*/  ISETP.GT.U32.AND P5, PT, R8, R7, PT ;  /* 0x000000070800720c */ /* 0x000fc40003fa4070 */
[----:B------:R-:W-:Y:S01]  /*13e0*/  ISETP.GE.AND P0, PT, R18, RZ, PT ;  /* 0x000000ff1200720c */ /* 0x000fe20003f06270 */
[----:B------:R-:W-:Y:S01]  /*13f0*/  VIADD R18, R22, 0x20 ;  /* 0x0000002016127836 */ /* 0x000fe20000000000 */
[----:B------:R-:W-:Y:S01]  /*1400*/  IABS R39, R14 ;  /* 0x0000000e00277213 */ /* 0x000fe20000000000 */
[----:B------:R-:W-:Y:S02]  /*1410*/  IMAD.MOV R12, RZ, RZ, -R12 ;  /* 0x000000ffff0c7224 */ /* 0x000fe400078e0a0c */
[--C-:B------:R-:W-:Y:S01]  /*1420*/  @!P6 IMAD.IADD R35, R35, 0x1, -R8.reuse ;  /* 0x000000012323e824 */ /* 0x100fe200078e0a08 */
[----:B------:R-:W-:Y:S01]  /*1430*/  IABS R41, R18 ;  /* 0x0000001200297213 */ /* 0x000fe20000000000 */
[----:B------:R-:W-:Y:S01]  /*1440*/  @!P1 IMAD.IADD R31, R31, 0x1, -R8 ;  /* 0x000000011f1f9824 */ /* 0x000fe200078e0a08 */
[----:B------:R-:W-:Y:S01]  /*1450*/  ISETP.GE.AND P1, PT, R14, RZ, PT ;  /* 0x000000ff0e00720c */ /* 0x000fe20003f26270 */
[C---:B------:R-:W-:Y:S01]  /*1460*/  IMAD R37, R8.reuse, R12, R37 ;  /* 0x0000000c08257224 */ /* 0x040fe200078e0225 */
[----:B------:R-:W-:Y:S01]  /*1470*/  ISETP.GT.U32.AND P6, PT, R8, R35, PT ;  /* 0x000000230800720c */ /* 0x000fe20003fc4070 */
[----:B------:R-:W-:-:S04]  /*1480*/  IMAD.HI.U32 R14, R11, R39, RZ ;  /* 0x000000270b0e7227 */ /* 0x000fc800078e00ff */
[----:B------:R-:W-:Y:S01]  /*1490*/  @!P3 IMAD.MOV R25, RZ, RZ, -R25 ;  /* 0x000000ffff19b224 */ /* 0x000fe200078e0a19 */
[----:B------:R-:W-:Y:S01]  /*14a0*/  ISETP.GE.AND P3, PT, R16, RZ, PT ;  /* 0x000000ff1000720c */ /* 0x000fe20003f66270 */
[----:B------:R-:W-:Y:S01]  /*14b0*/  @!P5 IMAD.IADD R7, R7, 0x1, -R8 ;  /* 0x000000010707d824 */ /* 0x000fe200078e0a08 */
[----:B------:R-:W-:Y:S01]  /*14c0*/  ISETP.GT.U32.AND P5, PT, R8, R37, PT ;  /* 0x000000250800720c */ /* 0x000fe20003fa4070 */
[----:B------:R-:W-:-:S04]  /*14d0*/  IMAD.HI.U32 R16, R11, R41, RZ ;  /* 0x000000290b107227 */ /* 0x000fc800078e00ff */
[----:B------:R-:W-:Y:S02]  /*14e0*/  IMAD.MOV R14, RZ, RZ, -R14 ;  /* 0x000000ffff0e7224 */ /* 0x000fe400078e0a0e */
[----:B------:R-:W-:Y:S02]  /*14f0*/  IMAD.MOV R16, RZ, RZ, -R16 ;  /* 0x000000ffff107224 */ /* 0x000fe400078e0a10 */
[C---:B------:R-:W-:Y:S02]  /*1500*/  IMAD R39, R8.reuse, R14, R39 ;  /* 0x0000000e08277224 */ /* 0x040fe400078e0227 */
[C---:B------:R-:W-:Y:S01]  /*1510*/  IMAD R41, R8.reuse, R16, R41 ;  /* 0x0000001008297224 */ /* 0x040fe200078e0229 */
[----:B------:R-:W-:Y:S01]  /*1520*/  IABS R16, R24 ;  /* 0x0000001800107213 */ /* 0x000fe20000000000 */
[--C-:B------:R-:W-:Y:S01]  /*1530*/  @!P6 IMAD.IADD R35, R35, 0x1, -R8.reuse ;  /* 0x000000012323e824 */ /* 0x100fe200078e0a08 */
[C---:B------:R-:W-:Y:S01]  /*1540*/  ISETP.GT.U32.AND P6, PT, R8.reuse, R39, PT ;  /* 0x000000270800720c */ /* 0x040fe20003fc4070 */
[----:B------:R-:W-:Y:S01]  /*1550*/  @!P5 IMAD.IADD R37, R37, 0x1, -R8 ;  /* 0x000000012525d824 */ /* 0x000fe200078e0a08 */
[----:B------:R-:W-:Y:S01]  /*1560*/  ISETP.GT.U32.AND P5, PT, R8, R41, PT ;  /* 0x000000290800720c */ /* 0x000fe20003fa4070 */
[----:B------:R-:W-:-:S04]  /*1570*/  IMAD.HI.U32 R12, R11, R43, RZ ;  /* 0x0000002b0b0c7227 */ /* 0x000fc800078e00ff */
[----:B------:R-:W-:Y:S02]  /*1580*/  IMAD.MOV R12, RZ, RZ, -R12 ;  /* 0x000000ffff0c7224 */ /* 0x000fe400078e0a0c */
[----:B------:R-:W-:Y:S02]  /*1590*/  IMAD.MOV.U32 R33, RZ, RZ, R7 ;  /* 0x000000ffff217224 */ /* 0x000fe400078e0007 */
[C---:B------:R-:W-:Y:S02]  /*15a0*/  IMAD R43, R8.reuse, R12, R43 ;  /* 0x0000000c082b7224 */ /* 0x040fe400078e022b */
[--C-:B------:R-:W-:Y:S01]  /*15b0*/  @!P6 IMAD.IADD R39, R39, 0x1, -R8.reuse ;  /* 0x000000012727e824 */ /* 0x100fe200078e0a08 */
[C---:B------:R-:W-:Y:S01]  /*15c0*/  ISETP.GT.U32.AND P6, PT, R8.reuse, R37, PT ;  /* 0x000000250800720c */ /* 0x040fe20003fc4070 */
[----:B------:R-:W-:Y:S02]  /*15d0*/  @!P5 IMAD.IADD R41, R41, 0x1, -R8 ;  /* 0x000000012929d824 */ /* 0x000fe400078e0a08 */
[----:B------:R-:W-:Y:S01]  /*15e0*/  IMAD.HI.U32 R12, R11, R16, RZ ;  /* 0x000000100b0c7227 */ /* 0x000fe200078e00ff */
[----:B------:R-:W-:-:S03]  /*15f0*/  ISETP.GT.U32.AND P5, PT, R8, R39, PT ;  /* 0x000000270800720c */ /* 0x000fc60003fa4070 */
[----:B------:R-:W-:-:S04]  /*1600*/  IMAD.HI.U32 R7, R11, R47, RZ ;  /* 0x0000002f0b077227 */ /* 0x000fc800078e00ff */
[----:B------:R-:W-:Y:S02]  /*1610*/  IMAD.MOV R45, RZ, RZ, -R12 ;  /* 0x000000ffff2d7224 */ /* 0x000fe400078e0a0c */
[----:B------:R-:W-:Y:S01]  /*1620*/  @!P2 IMAD.MOV R31, RZ, RZ, -R31 ;  /* 0x000000ffff1fa224 */ /* 0x000fe200078e0a1f */
[----:B------:R-:W-:Y:S01]  /*1630*/  ISETP.GE.AND P2, PT, R18, RZ, PT ;  /* 0x000000ff1200720c */ /* 0x000fe20003f46270 */
[----:B------:R-:W-:Y:S02]  /*1640*/  IMAD.MOV R18, RZ, RZ, -R7 ;  /* 0x000000ffff127224 */ /* 0x000fe400078e0a07 */
[C---:B------:R-:W-:Y:S02]  /*1650*/  IMAD R7, R8.reuse, R45, R16 ;  /* 0x0000002d08077224 */ /* 0x040fe400078e0210 */
[----:B------:R-:W-:Y:S01]  /*1660*/  @!P0 IMAD.MOV R35, RZ, RZ, -R35 ;  /* 0x000000ffff238224 */ /* 0x000fe200078e0a23 */
[C---:B------:R-:W-:Y:S01]  /*1670*/  ISETP.GT.U32.AND P0, PT, R8.reuse, R43, PT ;  /* 0x0000002b0800720c */ /* 0x040fe20003f04070 */
[----:B------:R-:W-:Y:S01]  /*1680*/  @!P5 IMAD.IADD R39, R39, 0x1, -R8 ;  /* 0x000000012727d824 */ /* 0x000fe200078e0a08 */
[C---:B------:R-:W-:Y:S01]  /*1690*/  ISETP.GT.U32.AND P5, PT, R8.reuse, R7, PT ;  /* 0x000000070800720c */ /* 0x040fe20003fa4070 */
[----:B------:R-:W-:Y:S01]  /*16a0*/  @!P3 IMAD.MOV R33, RZ, RZ, -R33 ;  /* 0x000000ffff21b224 */ /* 0x000fe200078e0a21 */
[C---:B------:R-:W-:Y:S01]  /*16b0*/  ISETP.GT.U32.AND P3, PT, R8.reuse, R41, PT ;  /* 0x000000290800720c */ /* 0x040fe20003f64070 */
[----:B------:R-:W-:-:S02]  /*16c0*/  IMAD R47, R8, R18, R47 ;  /* 0x00000012082f7224 */ /* 0x000fc400078e022f */
[----:B------:R-:W-:-:S04]  /*16d0*/  IMAD.HI.U32 R14, R11, R49, RZ ;  /* 0x000000310b0e7227 */ /* 0x000fc800078e00ff */
[----:B------:R-:W-:Y:S01]  /*16e0*/  @!P6 IMAD.IADD R37, R37, 0x1, -R8 ;  /* 0x000000012525e824 */ /* 0x000fe200078e0a08 */
[----:B------:R-:W-:Y:S01]  /*16f0*/  ISETP.GE.AND P6, PT, R20, RZ, PT ;  /* 0x000000ff1400720c */ /* 0x000fe20003fc6270 */
[----:B------:R-:W-:Y:S01]  /*1700*/  IMAD.MOV R14, RZ, RZ, -R14 ;  /* 0x000000ffff0e7224 */ /* 0x000fe200078e0a0e */
[----:B------:R-:W-:Y:S01]  /*1710*/  @!P0 IADD3 R43, R43, -R8, RZ ;  /* 0x800000082b2b8210 */ /* 0x000fe20007ffe0ff */
[--C-:B------:R-:W-:Y:S01]  /*1720*/  @!P5 IMAD.IADD R7, R7, 0x1, -R8.reuse ;  /* 0x000000010707d824 */ /* 0x100fe200078e0a08 */
[C---:B------:R-:W-:Y:S01]  /*1730*/  ISETP.GT.U32.AND P0, PT, R8.reuse, R47, PT ;  /* 0x0000002f0800720c */ /* 0x040fe20003f04070 */
[----:B------:R-:W-:Y:S01]  /*1740*/  @!P3 IMAD.IADD R41, R41, 0x1, -R8 ;  /* 0x000000012929b824 */ /* 0x000fe200078e0a08 */
[----:B------:R-:W-:Y:S01]  /*1750*/  ISETP.GT.U32.AND P5, PT, R8, R43, PT ;  /* 0x0000002b0800720c */ /* 0x000fe20003fa4070 */
[----:B------:R-:W-:Y:S01]  /*1760*/  IMAD.HI.U32 R12, R11, R51, RZ ;  /* 0x000000330b0c7227 */ /* 0x000fe200078e00ff */
[----:B------:R-:W-:-:S03]  /*1770*/  ISETP.GE.AND P3, PT, R24, RZ, PT ;  /* 0x000000ff1800720c */ /* 0x000fc60003f66270 */
[----:B------:R-:W-:Y:S02]  /*1780*/  VIADD R24, R22, 0x14 ;  /* 0x0000001416187836 */ /* 0x000fe40000000000 */
[C---:B------:R-:W-:Y:S02]  /*1790*/  IMAD R49, R8.reuse, R14, R49 ;  /* 0x0000000e08317224 */ /* 0x040fe400078e0231 */
[----:B------:R-:W-:Y:S01]  /*17a0*/  @!P4 IMAD.MOV R37, RZ, RZ, -R37 ;  /* 0x000000ffff25c224 */ /* 0x000fe200078e0a25 */
[----:B------:R-:W-:Y:S01]  /*17b0*/  IABS R53, R24 ;  /* 0x0000001800357213 */ /* 0x000fe20000000000 */
[----:B------:R-:W-:Y:S01]  /*17c0*/  IMAD.MOV R12, RZ, RZ, -R12 ;  /* 0x000000ffff0c7224 */ /* 0x000fe200078e0a0c */
[C---:B------:R-:W-:Y:S01]  /*17d0*/  ISETP.GT.U32.AND P4, PT, R8.reuse, R7, PT ;  /* 0x000000070800720c */ /* 0x040fe20003f84070 */
[--C-:B------:R-:W-:Y:S02]  /*17e0*/  @!P0 IMAD.IADD R47, R47, 0x1, -R8.reuse ;  /* 0x000000012f2f8824 */ /* 0x100fe400078e0a08 */
[----:B------:R-:W-:Y:S01]  /*17f0*/  @!P5 IMAD.IADD R43, R43, 0x1, -R8 ;  /* 0x000000012b2bd824 */ /* 0x000fe200078e0a08 */
[C---:B------:R-:W-:Y:S01]  /*1800*/  ISETP.GT.U32.AND P5, PT, R8.reuse, R49, PT ;  /* 0x000000310800720c */ /* 0x040fe20003fa4070 */
[C---:B------:R-:W-:Y:S01]  /*1810*/  IMAD R51, R8.reuse, R12, R51 ;  /* 0x0000000c08337224 */ /* 0x040fe200078e0233 */
[----:B------:R-:W-:Y:S01]  /*1820*/  ISETP.GT.U32.AND P0, PT, R8, R47, PT ;  /* 0x0000002f0800720c */ /* 0x000fe20003f04070 */
[----:B------:R-:W-:-:S04]  /*1830*/  IMAD.HI.U32 R12, R11, R53, RZ ;  /* 0x000000350b0c7227 */ /* 0x000fc800078e00ff */
[----:B------:R-:W-:Y:S02]  /*1840*/  IMAD.MOV R18, RZ, RZ, -R12 ;  /* 0x000000ffff127224 */ /* 0x000fe400078e0a0c */
[--C-:B------:R-:W-:Y:S01]  /*1850*/  @!P4 IMAD.IADD R7, R7, 0x1, -R8.reuse ;  /* 0x000000010707c824 */ /* 0x100fe200078e0a08 */
[C---:B------:R-:W-:Y:S01]  /*1860*/  ISETP.GT.U32.AND P4, PT, R8.reuse, R51, PT ;  /* 0x000000330800720c */ /* 0x040fe20003f84070 */
[C---:B------:R-:W-:Y:S02]  /*1870*/  IMAD R53, R8.reuse, R18, R53 ;  /* 0x0000001208357224 */ /* 0x040fe400078e0235 */
[----:B------:R-:W-:Y:S02]  /*1880*/  @!P5 IMAD.IADD R49, R49, 0x1, -R8 ;  /* 0x000000013131d824 */ /* 0x000fe400078e0a08 */
[----:B------:R-:W-:Y:S01]  /*1890*/  IMAD.HI.U32 R14, R11, R55, RZ ;  /* 0x000000370b0e7227 */ /* 0x000fe200078e00ff */
[----:B------:R-:W-:-:S03]  /*18a0*/  ISETP.GT.U32.AND P5, PT, R8, R53, PT ;  /* 0x000000350800720c */ /* 0x000fc60003fa4070 */
[----:B------:R-:W-:Y:S01]  /*18b0*/  @!P0 IMAD.IADD R47, R47, 0x1, -R8 ;  /* 0x000000012f2f8824 */ /* 0x000fe200078e0a08 */
[----:B------:R-:W-:Y:S01]  /*18c0*/  ISETP.GE.AND P0, PT, R26, RZ, PT ;  /* 0x000000ff1a00720c */ /* 0x000fe20003f06270 */
[----:B------:R-:W-:Y:S02]  /*18d0*/  IMAD.MOV R14, RZ, RZ, -R14 ;  /* 0x000000ffff0e7224 */ /* 0x000fe400078e0a0e */
[----:B------:R-:W-:Y:S02]  /*18e0*/  VIADD R26, R22, 0xc ;  /* 0x0000000c161a7836 */ /* 0x000fe40000000000 */
[----:B------:R-:W-:-:S03]  /*18f0*/  IMAD.HI.U32 R12, R11, R57, RZ ;  /* 0x000000390b0c7227 */ /* 0x000fc600078e00ff */
[----:B------:R-:W-:Y:S01]  /*1900*/  IABS R63, R26 ;  /* 0x0000001a003f7213 */ /* 0x000fe20000000000 */
[----:B------:R-:W-:Y:S01]  /*1910*/  @!P4 IMAD.IADD R51, R51, 0x1, -R8 ;  /* 0x000000013333c824 */ /* 0x000fe200078e0a08 */
[----:B------:R-:W-:Y:S01]  /*1920*/  ISETP.GE.AND P4, PT, R28, RZ, PT ;  /* 0x000000ff1c00720c */ /* 0x000fe20003f86270 */
[----:B------:R-:W-:Y:S01]  /*1930*/  IMAD R55, R8, R14, R55 ;  /* 0x0000000e08377224 */ /* 0x000fe200078e0237 */
[----:B------:R-:W-:Y:S01]  /*1940*/  IADD3 R28, R22, 0xa, RZ ;  /* 0x0000000a161c7810 */ /* 0x000fe20007ffe0ff */
[----:B------:R-:W-:Y:S02]  /*1950*/  IMAD.MOV R12, RZ, RZ, -R12 ;  /* 0x000000ffff0c7224 */ /* 0x000fe400078e0a0c */
[----:B------:R-:W-:Y:S01]  /*1960*/  @!P5 IMAD.IADD R53, R53, 0x1, -R8 ;  /* 0x000000013535d824 */ /* 0x000fe200078e0a08 */
[C---:B------:R-:W-:Y:S01]  /*1970*/  ISETP.GT.U32.AND P5, PT, R8.reuse, R55, PT ;  /* 0x000000370800720c */ /* 0x040fe20003fa4070 */
[----:B------:R-:W-:Y:S01]  /*1980*/  @!P2 IMAD.MOV R41, RZ, RZ, -R41 ;  /* 0x000000ffff29a224 */ /* 0x000fe200078e0a29 */
[C---:B------:R-:W-:Y:S01]  /*1990*/  ISETP.GT.U32.AND P2, PT, R8.reuse, R51, PT ;  /* 0x000000330800720c */ /* 0x040fe20003f44070 */
[----:B------:R-:W-:Y:S01]  /*19a0*/  IMAD R57, R8, R12, R57 ;  /* 0x0000000c08397224 */ /* 0x000fe200078e0239 */
[----:B------:R-:W-:Y:S01]  /*19b0*/  IABS R65, R28 ;  /* 0x0000001c00417213 */ /* 0x000fe20000000000 */
[----:B------:R-:W-:-:S04]  /*19c0*/  IMAD.HI.U32 R12, R11, R63, RZ ;  /* 0x0000003f0b0c7227 */ /* 0x000fc800078e00ff */
[----:B------:R-:W-:-:S04]  /*19d0*/  IMAD.HI.U32 R16, R11, R61, RZ ;  /* 0x0000003d0b107227 */ /* 0x000fc800078e00ff */
[----:B------:R-:W-:Y:S02]  /*19e0*/  IMAD.MOV R12, RZ, RZ, -R12 ;  /* 0x000000ffff0c7224 */ /* 0x000fe400078e0a0c */
[----:B------:R-:W-:Y:S02]  /*19f0*/  IMAD.MOV R16, RZ, RZ, -R16 ;  /* 0x000000ffff107224 */ /* 0x000fe400078e0a10 */
[C---:B------:R-:W-:Y:S02]  /*1a00*/  IMAD R63, R8.reuse, R12, R63 ;  /* 0x0000000c083f7224 */ /* 0x040fe400078e023f */
[C---:B------:R-:W-:Y:S02]  /*1a10*/  IMAD R61, R8.reuse, R16, R61 ;  /* 0x00000010083d7224 */ /* 0x040fe400078e023d */
[----:B------:R-:W-:Y:S01]  /*1a20*/  @!P5 IMAD.IADD R55, R55, 0x1, -R8 ;  /* 0x000000013737d824 */ /* 0x000fe200078e0a08 */
[----:B------:R-:W-:Y:S01]  /*1a30*/  ISETP.GT.U32.AND P5, PT, R8, R57, PT ;  /* 0x000000390800720c */ /* 0x000fe20003fa4070 */
[----:B------:R-:W-:-:S02]  /*1a40*/  IMAD.MOV.U32 R45, RZ, RZ, R7 ;  /* 0x000000ffff2d7224 */ /* 0x000fc400078e0007 */
[----:B------:R-:W-:Y:S01]  /*1a50*/  @!P2 IMAD.IADD R51, R51, 0x1, -R8 ;  /* 0x000000013333a824 */ /* 0x000fe200078e0a08 */
[----:B------:R-:W-:Y:S01]  /*1a60*/  ISETP.GT.U32.AND P2, PT, R8, R63, PT ;  /* 0x0000003f0800720c */ /* 0x000fe20003f44070 */
[----:B------:R-:W-:-:S04]  /*1a70*/  IMAD.HI.U32 R20, R11, R73, RZ ;  /* 0x000000490b147227 */ /* 0x000fc800078e00ff */
[----:B------:R-:W-:Y:S01]  /*1a80*/  @!P3 IMAD.MOV R45, RZ, RZ, -R45 ;  /* 0x000000ffff2db224 */ /* 0x000fe200078e0a2d */
[C---:B------:R-:W-:Y:S01]  /*1a90*/  ISETP.GT.U32.AND P3, PT, R8.reuse, R55, PT ;  /* 0x000000370800720c */ /* 0x040fe20003f64070 */
[----:B------:R-:W-:Y:S01]  /*1aa0*/  @!P0 IMAD.MOV R47, RZ, RZ, -R47 ;  /* 0x000000ffff2f8224 */ /* 0x000fe200078e0a2f */
[----:B------:R-:W-:Y:S01]  /*1ab0*/  ISETP.GT.U32.AND P0, PT, R8, R61, PT ;  /* 0x0000003d0800720c */ /* 0x000fe20003f04070 */
[----:B------:R-:W-:-:S04]  /*1ac0*/  IMAD.HI.U32 R16, R11, R67, RZ ;  /* 0x000000430b107227 */ /* 0x000fc800078e00ff */
[----:B------:R-:W-:Y:S02]  /*1ad0*/  IMAD.MOV R20, RZ, RZ, -R20 ;  /* 0x000000ffff147224 */ /* 0x000fe400078e0a14 */
[----:B------:R-:W-:-:S04]  /*1ae0*/  IMAD.HI.U32 R18, R11, R69, RZ ;  /* 0x000000450b127227 */ /* 0x000fc800078e00ff */
[----:B------:R-:W-:Y:S02]  /*1af0*/  IMAD.MOV R16, RZ, RZ, -R16 ;  /* 0x000000ffff107224 */ /* 0x000fe400078e0a10 */
[C---:B------:R-:W-:Y:S02]  /*1b00*/  IMAD R73, R8.reuse, R20, R73 ;  /* 0x0000001408497224 */ /* 0x040fe400078e0249 */
[----:B------:R-:W-:Y:S02]  /*1b10*/  IMAD.MOV R18, RZ, RZ, -R18 ;  /* 0x000000ffff127224 */ /* 0x000fe400078e0a12 */
[C---:B------:R-:W-:Y:S02]  /*1b20*/  IMAD R67, R8.reuse, R16, R67 ;  /* 0x0000001008437224 */ /* 0x040fe400078e0243 */
[--C-:B------:R-:W-:Y:S01]  /*1b30*/  @!P5 IMAD.IADD R57, R57, 0x1, -R8.reuse ;  /* 0x000000013939d824 */ /* 0x100fe200078e0a08 */
[C---:B------:R-:W-:Y:S01]  /*1b40*/  ISETP.GT.U32.AND P5, PT, R8.reuse, R53, PT ;  /* 0x000000350800720c */ /* 0x040fe20003fa4070 */
[----:B------:R-:W-:Y:S01]  /*1b50*/  @!P2 IMAD.IADD R63, R63, 0x1, -R8 ;  /* 0x000000013f3fa824 */ /* 0x000fe200078e0a08 */
[----:B------:R-:W-:Y:S01]  /*1b60*/  ISETP.GT.U32.AND P2, PT, R8, R73, PT ;  /* 0x000000490800720c */ /* 0x000fe20003f44070 */
[----:B------:R-:W-:-:S04]  /*1b70*/  IMAD.HI.U32 R14, R11, R65, RZ ;  /* 0x000000410b0e7227 */ /* 0x000fc800078e00ff */
[C---:B------:R-:W-:Y:S02]  /*1b80*/  IMAD R69, R8.reuse, R18, R69 ;  /* 0x0000001208457224 */ /* 0x040fe400078e0245 */
[----:B------:R-:W-:Y:S01]  /*1b90*/  @!P6 IMAD.MOV R43, RZ, RZ, -R43 ;  /* 0x000000ffff2be224 */ /* 0x000fe200078e0a2b */
[C---:B------:R-:W-:Y:S01]  /*1ba0*/  ISETP.GT.U32.AND P6, PT, R8.reuse, R57, PT ;  /* 0x000000390800720c */ /* 0x040fe20003fc4070 */
[--C-:B------:R-:W-:Y:S01]  /*1bb0*/  @!P3 IMAD.IADD R55, R55, 0x1, -R8.reuse ;  /* 0x000000013737b824 */ /* 0x100fe200078e0a08 */
[----:B------:R-:W-:Y:S01]  /*1bc0*/  ISETP.GT.U32.AND P3, PT, R8, R67, PT ;  /* 0x000000430800720c */ /* 0x000fe20003f64070 */
[----:B------:R-:W-:Y:S01]  /*1bd0*/  @!P0 IMAD.IADD R61, R61, 0x1, -R8 ;  /* 0x000000013d3d8824 */ /* 0x000fe200078e0a08 */
[----:B------:R-:W-:Y:S01]  /*1be0*/  ISETP.GE.AND P0, PT, R30, RZ, PT ;  /* 0x000000ff1e00720c */ /* 0x000fe20003f06270 */
[----:B------:R-:W-:Y:S02]  /*1bf0*/  IMAD.MOV R14, RZ, RZ, -R14 ;  /* 0x000000ffff0e7224 */ /* 0x000fe400078e0a0e */
[----:B------:R-:W-:-:S02]  /*1c00*/  VIADD R18, R22, 0x4 ;  /* 0x0000000416127836 */ /* 0x000fc40000000000 */
[----:B------:R-:W-:Y:S02]  /*1c10*/  IMAD R65, R8, R14, R65 ;  /* 0x0000000e08417224 */ /* 0x000fe400078e0241 */
[----:B------:R-:W-:Y:S01]  /*1c20*/  VIADD R12, R22, 0x2 ;  /* 0x00000002160c7836 */ /* 0x000fe20000000000 */
[----:B------:R-:W-:Y:S01]  /*1c30*/  IABS R14, R18 ;  /* 0x00000012000e7213 */ /* 0x000fe20000000000 */
[----:B------:R-:W-:Y:S01]  /*1c40*/  @!P1 IMAD.MOV R39, RZ, RZ, -R39 ;  /* 0x000000ffff279224 */ /* 0x000fe200078e0a27 */
[C---:B------:R-:W-:Y:S01]  /*1c50*/  ISETP.GT.U32.AND P1, PT, R8.reuse, R49, PT ;  /* 0x000000310800720c */ /* 0x040fe20003f24070 */
[--C-:B------:R-:W-:Y:S01]  /*1c60*/  @!P5 IMAD.IADD R53, R53, 0x1, -R8.reuse ;  /* 0x000000013535d824 */ /* 0x100fe200078e0a08 */
[C---:B------:R-:W-:Y:S01]  /*1c70*/  ISETP.GT.U32.AND P5, PT, R8.reuse, R65, PT ;  /* 0x000000410800720c */ /* 0x040fe20003fa4070 */
[----:B------:R-:W-:Y:S01]  /*1c80*/  @!P2 IMAD.IADD R73, R73, 0x1, -R8 ;  /* 0x000000014949a824 */ /* 0x000fe200078e0a08 */
[----:B------:R-:W-:Y:S01]  /*1c90*/  IABS R16, R12 ;  /* 0x0000000c00107213 */ /* 0x000fe20000000000 */
[----:B------:R-:W-:Y:S01]  /*1ca0*/  IMAD.HI.U32 R7, R11, R14, RZ ;  /* 0x0000000e0b077227 */ /* 0x000fe200078e00ff */
[----:B------:R-:W-:-:S03]  /*1cb0*/  ISETP.GT.U32.AND P2, PT, R8, R61, PT ;  /* 0x0000003d0800720c */ /* 0x000fc60003f44070 */
[--C-:B------:R-:W-:Y:S01]  /*1cc0*/  @!P6 IMAD.IADD R57, R57, 0x1, -R8.reuse ;  /* 0x000000013939e824 */ /* 0x100fe200078e0a08 */
[----:B------:R-:W-:Y:S01]  /*1cd0*/  ISETP.GT.U32.AND P6, PT, R8, R69, PT ;  /* 0x000000450800720c */ /* 0x000fe20003fc4070 */
[----:B------:R-:W-:Y:S01]  /*1ce0*/  @!P3 IMAD.IADD R67, R67, 0x1, -R8 ;  /* 0x000000014343b824 */ /* 0x000fe200078e0a08 */
[----:B------:R-:W-:Y:S01]  /*1cf0*/  ISETP.GE.AND P3, PT, R32, RZ, PT ;  /* 0x000000ff2000720c */ /* 0x000fe20003f66270 */
[----:B------:R-:W-:Y:S01]  /*1d00*/  @!P0 IMAD.MOV R51, RZ, RZ, -R51 ;  /* 0x000000ffff338224 */ /* 0x000fe200078e0a33 */
[----:B------:R-:W-:Y:S01]  /*1d10*/  ISETP.GT.U32.AND P0, PT, R8, R63, PT ;  /* 0x0000003f0800720c */ /* 0x000fe20003f04070 */
[----:B------:R-:W-:Y:S01]  /*1d20*/  IMAD.MOV R71, RZ, RZ, -R7 ;  /* 0x000000ffff477224 */ /* 0x000fe200078e0a07 */
[----:B------:R-:W-:Y:S01]  /*1d30*/  @!P1 IADD3 R49, R49, -R8, RZ ;  /* 0x8000000831319210 */ /* 0x000fe20007ffe0ff */
[----:B------:R-:W-:Y:S01]  /*1d40*/  IMAD.HI.U32 R7, R11, R16, RZ ;  /* 0x000000100b077227 */ /* 0x000fe200078e00ff */
[----:B------:R-:W-:-:S03]  /*1d50*/  ISETP.GE.AND P1, PT, R22, RZ, PT ;  /* 0x000000ff1600720c */ /* 0x000fc60003f26270 */
[----:B------:R-:W-:Y:S02]  /*1d60*/  IMAD R11, R8, R71, R14 ;  /* 0x00000047080b7224 */ /* 0x000fe400078e020e */
[----:B------:R-:W-:Y:S02]  /*1d70*/  IMAD.MOV R7, RZ, RZ, -R7 ;  /* 0x000000ffff077224 */ /* 0x000fe400078e0a07 */
[----:B------:R-:W-:Y:S01]  /*1d80*/  @!P5 IMAD.IADD R65, R65, 0x1, -R8 ;  /* 0x000000014141d824 */ /* 0x000fe200078e0a08 */
[----:B------:R-:W-:Y:S01]  /*1d90*/  ISETP.GE.AND P5, PT, R24, RZ, PT ;  /* 0x000000ff1800720c */ /* 0x000fe20003fa6270 */
[C---:B------:R-:W-:Y:S01]  /*1da0*/  IMAD R71, R8.reuse, R7, R16 ;  /* 0x0000000708477224 */ /* 0x040fe200078e0210 */
[----:B------:R-:W-:Y:S01]  /*1db0*/  SHF.R.U32.HI R7, RZ, 0x5, R0 ;  /* 0x00000005ff077819 */ /* 0x000fe20000011600 */
[--C-:B------:R-:W-:Y:S01]  /*1dc0*/  @!P2 IMAD.IADD R61, R61, 0x1, -R8.reuse ;  /* 0x000000013d3da824 */ /* 0x100fe200078e0a08 */
[----:B------:R-:W-:Y:S01]  /*1dd0*/  ISETP.GT.U32.AND P2, PT, R8, R11, PT ;  /* 0x0000000b0800720c */ /* 0x000fe20003f44070 */
[--C-:B------:R-:W-:Y:S01]  /*1de0*/  @!P6 IMAD.IADD R69, R69, 0x1, -R8.reuse ;  /* 0x000000014545e824 */ /* 0x100fe200078e0a08 */
[----:B------:R-:W-:Y:S01]  /*1df0*/  ISETP.GE.AND P6, PT, R34, RZ, PT ;  /* 0x000000ff2200720c */ /* 0x000fe20003fc6270 */
[----:B------:R-:W-:Y:S01]  /*1e00*/  @!P4 IMAD.MOV R49, RZ, RZ, -R49 ;  /* 0x000000ffff31c224 */ /* 0x000fe200078e0a31 */
[C---:B------:R-:W-:Y:S01]  /*1e10*/  ISETP.GT.U32.AND P4, PT, R8.reuse, R65, PT ;  /* 0x000000410800720c */ /* 0x040fe20003f84070 */
[----:B------:R-:W-:Y:S01]  /*1e20*/  @!P3 IMAD.MOV R55, RZ, RZ, -R55 ;  /* 0x000000ffff37b224 */ /* 0x000fe200078e0a37 */
[C---:B------:R-:W-:Y:S01]  /*1e30*/  ISETP.GT.U32.AND P3, PT, R8.reuse, R67, PT ;  /* 0x000000430800720c */ /* 0x040fe20003f64070 */
[--C-:B------:R-:W-:Y:S01]  /*1e40*/  @!P0 IMAD.IADD R63, R63, 0x1, -R8.reuse ;  /* 0x000000013f3f8824 */ /* 0x100fe200078e0a08 */
[C---:B------:R-:W-:Y:S01]  /*1e50*/  ISETP.GT.U32.AND P0, PT, R8.reuse, R71, PT ;  /* 0x000000470800720c */ /* 0x040fe20003f04070 */
[----:B------:R-:W-:Y:S01]  /*1e60*/  @!P5 IMAD.MOV R53, RZ, RZ, -R53 ;  /* 0x000000ffff35d224 */ /* 0x000fe200078e0a35 */
[----:B------:R-:W-:Y:S01]  /*1e70*/  ISETP.GT.U32.AND P5, PT, R8, R73, PT ;  /* 0x000000490800720c */ /* 0x000fe20003fa4070 */
[----:B------:R-:W-:Y:S01]  /*1e80*/  IMAD R10, R10, UR4, RZ ;  /* 0x000000040a0a7c24 */ /* 0x000fe2000f8e02ff */
[----:B------:R-:W-:Y:S01]  /*1e90*/  R2UR UR42, R7 ;  /* 0x00000000072a72ca */ /* 0x000fe200000e0000 */
[--C-:B------:R-:W-:Y:S01]  /*1ea0*/  @!P2 IMAD.IADD R11, R11, 0x1, -R8.reuse ;  /* 0x000000010b0ba824 */ /* 0x100fe200078e0a08 */
[----:B------:R-:W-:Y:S01]  /*1eb0*/  ISETP.NE.U32.AND P2, PT, R2, RZ, PT ;  /* 0x000000ff0200720c */ /* 0x000fe20003f45070 */
[----:B------:R-:W-:Y:S01]  /*1ec0*/  IMAD.SHL.U32 R7, R6, 0x2, RZ ;  /* 0x0000000206077824 */ /* 0x000fe200078e00ff */
[----:B------:R-:W-:Y:S01]  /*1ed0*/  @!P6 IADD3 R57, -R57, RZ, RZ ;  /* 0x000000ff3939e210 */ /* 0x000fe20007ffe1ff */
[--C-:B------:R-:W-:Y:S01]  /*1ee0*/  @!P4 IMAD.IADD R65, R65, 0x1, -R8.reuse ;  /* 0x000000014141c824 */ /* 0x100fe200078e0a08 */
[----:B------:R-:W-:Y:S01]  /*1ef0*/  ISETP.GT.U32.AND P6, PT, R8, R69, PT ;  /* 0x000000450800720c */ /* 0x000fe20003fc4070 */
[--C-:B------:R-:W-:Y:S01]  /*1f00*/  @!P3 IMAD.IADD R67, R67, 0x1, -R8.reuse ;  /* 0x000000014343b824 */ /* 0x100fe200078e0a08 */
[----:B------:R-:W-:Y:S01]  /*1f10*/  ISETP.GE.AND P4, PT, R36, RZ, PT ;  /* 0x000000ff2400720c */ /* 0x000fe20003f86270 */
[--C-:B------:R-:W-:Y:S01]  /*1f20*/  @!P0 IMAD.IADD R71, R71, 0x1, -R8.reuse ;  /* 0x0000000147478824 */ /* 0x100fe200078e0a08 */
[----:B------:R-:W-:Y:S01]  /*1f30*/  ISETP.GE.AND P3, PT, R26, RZ, PT ;  /* 0x000000ff1a00720c */ /* 0x000fe20003f66270 */
[--C-:B------:R-:W-:Y:S01]  /*1f40*/  @!P5 IMAD.IADD R73, R73, 0x1, -R8.reuse ;  /* 0x000000014949d824 */ /* 0x100fe200078e0a08 */
[C---:B------:R-:W-:Y:S01]  /*1f50*/  ISETP.GT.U32.AND P0, PT, R8.reuse, R11, PT ;  /* 0x0000000b0800720c */ /* 0x040fe20003f04070 */
[----:B------:R-:W-:Y:S01]  /*1f60*/  UMOV UR4, URZ ;  /* 0x0000003f00047c82 */ /* 0x000fe20008000000 */
[----:B------:R-:W-:Y:S01]  /*1f70*/  SEL R14, RZ, 0x90, !P2 ;  /* 0x00000090ff0e7807 */ /* 0x000fe20005000000 */
[----:B------:R-:W-:Y:S01]  /*1f80*/  @!P1 IMAD.MOV R73, RZ, RZ, -R73 ;  /* 0x000000ffff499224 */ /* 0x000fe200078e0a49 */
[----:B------:R-:W-:Y:S01]  /*1f90*/  ISETP.GT.U32.AND P2, PT, R8, R71, PT ;  /* 0x000000470800720c */ /* 0x000fe20003f44070 */
[-C--:B------:R-:W-:Y:S01]  /*1fa0*/  IMAD R58, R89, R96.reuse, RZ ;  /* 0x00000060593a7224 */ /* 0x080fe200078e02ff */
[----:B------:R-:W-:Y:S01]  /*1fb0*/  ISETP.GE.AND P5, PT, R38, RZ, PT ;  /* 0x000000ff2600720c */ /* 0x000fe20003fa6270 */
[--C-:B------:R-:W-:Y:S01]  /*1fc0*/  @!P6 IMAD.IADD R69, R69, 0x1, -R8.reuse ;  /* 0x000000014545e824 */ /* 0x100fe200078e0a08 */
[----:B------:R-:W-:Y:S01]  /*1fd0*/  ISETP.GE.AND P6, PT, R28, RZ, PT ;  /* 0x000000ff1c00720c */ /* 0x000fe20003fc6270 */
[----:B------:R-:W-:Y:S01]  /*1fe0*/  @!P4 IMAD.MOV R61, RZ, RZ, -R61 ;  /* 0x000000ffff3dc224 */ /* 0x000fe200078e0a3d */
[----:B------:R-:W-:Y:S01]  /*1ff0*/  ISETP.GE.AND P4, PT, R40, RZ, PT ;  /* 0x000000ff2800720c */ /* 0x000fe20003f86270 */
[----:B------:R-:W-:Y:S01]  /*2000*/  @!P3 IMAD.MOV R63, RZ, RZ, -R63 ;  /* 0x000000ffff3fb224 */ /* 0x000fe200078e0a3f */
[----:B------:R-:W-:Y:S01]  /*2010*/  ISETP.GE.AND P3, PT, R18, RZ, PT ;  /* 0x000000ff1200720c */ /* 0x000fe20003f66270 */
[--C-:B------:R-:W-:Y:S01]  /*2020*/  @!P0 IMAD.IADD R11, R11, 0x1, -R8.reuse ;  /* 0x000000010b0b8824 */ /* 0x100fe200078e0a08 */
[----:B------:R-:W-:Y:S01]  /*2030*/  ISETP.GE.AND P0, PT, R12, RZ, PT ;  /* 0x000000ff0c00720c */ /* 0x000fe20003f06270 */
[-C--:B------:R-:W-:Y:S01]  /*2040*/  IMAD R54, R85, R96.reuse, RZ ;  /* 0x0000006055367224 */ /* 0x080fe200078e02ff */
[----:B------:R-:W0:Y:S01]  /*2050*/  LDC R12, c[0x0][0x240] ;  /* 0x00009000ff0c7b82 */ /* 0x000e220000000800 */
[----:B------:R-:W-:Y:S01]  /*2060*/  @!P2 IMAD.IADD R71, R71, 0x1, -R8 ;  /* 0x000000014747a824 */ /* 0x000fe200078e0a08 */
[----:B------:R-:W-:Y:S01]  /*2070*/  ISETP.NE.AND P2, PT, R59, RZ, PT ;  /* 0x000000ff3b00720c */ /* 0x000fe20003f45270 */
[-C--:B------:R-:W-:Y:S01]  /*2080*/  IMAD R50, R82, R96.reuse, RZ ;  /* 0x0000006052327224 */ /* 0x080fe200078e02ff */
[----:B------:R-:W-:Y:S01]  /*2090*/  LOP3.LUT R8, RZ, R59, RZ, 0x33, !PT ;  /* 0x0000003bff087212 */ /* 0x000fe200078e33ff */
[----:B------:R-:W-:Y:S01]  /*20a0*/  IMAD.MOV.U32 R59, RZ, RZ, R11 ;  /* 0x000000ffff3b7224 */ /* 0x000fe200078e000b */
[----:B------:R-:W-:Y:S01]  /*20b0*/  @!P5 IADD3 R67, -R67, RZ, RZ ;  /* 0x000000ff4343d210 */ /* 0x000fe20007ffe1ff */
[----:B------:R-:W-:Y:S01]  /*20c0*/  @!P6 IMAD.MOV R65, RZ, RZ, -R65 ;  /* 0x000000ffff41e224 */ /* 0x000fe200078e0a41 */
[C---:B------:R-:W-:Y:S01]  /*20d0*/  SEL R11, R8.reuse, R9, !P2 ;  /* 0x00000009080b7207 */ /* 0x040fe20005000000 */
[----:B------:R-:W-:Y:S01]  /*20e0*/  @!P4 IMAD.MOV R69, RZ, RZ, -R69 ;  /* 0x000000ffff45c224 */ /* 0x000fe200078e0a45 */
[C---:B------:R-:W-:Y:S01]  /*20f0*/  SEL R13, R8.reuse, R13, !P2 ;  /* 0x0000000d080d7207 */ /* 0x040fe20005000000 */
[----:B------:R-:W-:Y:S01]  /*2100*/  @!P3 IMAD.MOV R59, RZ, RZ, -R59 ;  /* 0x000000ffff3bb224 */ /* 0x000fe200078e0a3b */
[C---:B------:R-:W-:Y:S01]  /*2110*/  SEL R15, R8.reuse, R15, !P2 ;  /* 0x0000000f080f7207 */ /* 0x040fe20005000000 */
[----:B------:R-:W-:Y:S01]  /*2120*/  @!P0 IMAD.MOV R71, RZ, RZ, -R71 ;  /* 0x000000ffff478224 */ /* 0x000fe200078e0a47 */
[C---:B------:R-:W-:Y:S01]  /*2130*/  SEL R17, R8.reuse, R17, !P2 ;  /* 0x0000001108117207 */ /* 0x040fe20005000000 */
[-C--:B------:R-:W-:Y:S01]  /*2140*/  IMAD R52, R81, R96.reuse, RZ ;  /* 0x0000006051347224 */ /* 0x080fe200078e02ff */
[----:B------:R-:W-:Y:S01]  /*2150*/  SEL R19, R8, R19, !P2 ;  /* 0x0000001308137207 */ /* 0x000fe20005000000 */
[-C--:B------:R-:W-:Y:S01]  /*2160*/  IMAD R46, R78, R96.reuse, RZ ;  /* 0x000000604e2e7224 */ /* 0x080fe200078e02ff */
[C---:B------:R-:W-:Y:S01]  /*2170*/  SEL R21, R8.reuse, R21, !P2 ;  /* 0x0000001508157207 */ /* 0x040fe20005000000 */
[-C--:B------:R-:W-:Y:S01]  /*2180*/  IMAD R48, R77, R96.reuse, RZ ;  /* 0x000000604d307224 */ /* 0x080fe200078e02ff */
[C---:B------:R-:W-:Y:S01]  /*2190*/  SEL R23, R8.reuse, R23, !P2 ;  /* 0x0000001708177207 */ /* 0x040fe20005000000 */
[----:B------:R-:W-:Y:S01]  /*21a0*/  UIADD3.X UR9, UR4, 0x40000040, URZ, UP0, !UPT ;  /* 0x4000004004097890 */ /* 0x000fe200087fe43f */
[----:B------:R-:W-:Y:S01]  /*21b0*/  SEL R25, R8, R25, !P2 ;  /* 0x0000001908197207 */ /* 0x000fe20005000000 */
[----:B------:R-:W-:Y:S01]  /*21c0*/  IMAD R20, R68, R96, RZ ;  /* 0x0000006044147224 */ /* 0x000fe200078e02ff */
[C---:B------:R-:W-:Y:S01]  /*21d0*/  SEL R27, R8.reuse, R27, !P2 ;  /* 0x0000001b081b7207 */ /* 0x040fe20005000000 */
[-C--:B0-----:R-:W-:Y:S01]  /*21e0*/  IMAD R11, R11, R12.reuse, RZ ;  /* 0x0000000c0b0b7224 */ /* 0x081fe200078e02ff */
[C---:B------:R-:W-:Y:S01]  /*21f0*/  SEL R29, R8.reuse, R29, !P2 ;  /* 0x0000001d081d7207 */ /* 0x040fe20005000000 */
[-C--:B------:R-:W-:Y:S01]  /*2200*/  IMAD R13, R13, R12.reuse, RZ ;  /* 0x0000000c0d0d7224 */ /* 0x080fe200078e02ff */
        /* <DEDUP_REMOVED lines=42> */
[----:B------:R-:W-:Y:S01]  /*24b0*/  SEL R73, R8, R73, !P2 ;  /* 0x0000004908497207 */ /* 0x000fe20005000000 */
[-C--:B------:R-:W-:Y:S01]  /*24c0*/  IMAD R57, R57, R12.reuse, RZ ;  /* 0x0000000c39397224 */ /* 0x080fe200078e02ff */
[----:B------:R-:W0:Y:S01]  /*24d0*/  LDC.64 R8, c[0x0][0x218] ;  /* 0x00008600ff087b82 */ /* 0x000e220000000a00 */
[-C--:B------:R-:W-:Y:S01]  /*24e0*/  IMAD R61, R61, R12.reuse, RZ ;  /* 0x0000000c3d3d7224 */ /* 0x080fe200078e02ff */
[----:B------:R-:W-:Y:S01]  /*24f0*/  LOP3.LUT R6, R0, 0xc0, RZ, 0xc0, !PT ;  /* 0x000000c000067812 */ /* 0x000fe200078ec0ff */
[-C--:B------:R-:W-:Y:S01]  /*2500*/  IMAD R63, R63, R12.reuse, RZ ;  /* 0x0000000c3f3f7224 */ /* 0x080fe200078e02ff */
[----:B------:R-:W-:Y:S01]  /*2510*/  LOP3.LUT R75, R14, R7, RZ, 0x3c, !PT ;  /* 0x000000070e4b7212 */ /* 0x000fe200078e3cff */
[-C--:B------:R-:W-:Y:S01]  /*2520*/  IMAD R65, R65, R12.reuse, RZ ;  /* 0x0000000c41417224 */ /* 0x080fe200078e02ff */
[----:B------:R-:W-:Y:S01]  /*2530*/  SHF.R.U32.HI R6, RZ, 0x2, R6 ;  /* 0x00000002ff067819 */ /* 0x000fe20000011606 */
[-C--:B------:R-:W-:Y:S01]  /*2540*/  IMAD R67, R67, R12.reuse, RZ ;  /* 0x0000000c43437224 */ /* 0x080fe200078e02ff */
[C---:B------:R-:W-:Y:S01]  /*2550*/  LEA R98, P0, R10.reuse, UR6, 0x1 ;  /* 0x000000060a627c11 */ /* 0x040fe2000f8008ff */
[-C--:B------:R-:W-:Y:S01]  /*2560*/  IMAD R69, R69, R12.reuse, RZ ;  /* 0x0000000c45457224 */ /* 0x080fe200078e02ff */
[----:B------:R-:W-:Y:S01]  /*2570*/  UIADD3.64 UR16, UR8, 0x80, URZ ;  /* 0x0000008008107897 */ /* 0x000fe2000fffe03f */
[-C--:B------:R-:W-:Y:S01]  /*2580*/  IMAD R59, R59, R12.reuse, RZ ;  /* 0x0000000c3b3b7224 */ /* 0x080fe200078e02ff */
[----:B------:R-:W-:Y:S01]  /*2590*/  LEA.HI.X.SX32 R99, R10, UR7, 0x1, P0 ;  /* 0x000000070a637c11 */ /* 0x000fe200080f0eff */
[-C--:B------:R-:W-:Y:S01]  /*25a0*/  IMAD R71, R71, R12.reuse, RZ ;  /* 0x0000000c47477224 */ /* 0x080fe200078e02ff */
[----:B------:R-:W-:Y:S01]  /*25b0*/  UIADD3.64 UR20, UR8, 0x100, URZ ;  /* 0x0000010008147897 */ /* 0x000fe2000fffe03f */
[----:B------:R-:W-:Y:S01]  /*25c0*/  IMAD R73, R73, R12, RZ ;  /* 0x0000000c49497224 */ /* 0x000fe200078e02ff */
[----:B------:R-:W-:Y:S01]  /*25d0*/  UIADD3.64 UR24, UR8, 0x180, URZ ;  /* 0x0000018008187897 */ /* 0x000fe2000fffe03f */
[C---:B------:R-:W-:Y:S01]  /*25e0*/  IMAD.SHL.U32 R7, R0.reuse, 0x2, RZ ;  /* 0x0000000200077824 */ /* 0x040fe200078e00ff */
[----:B------:R-:W-:Y:S01]  /*25f0*/  UIADD3.64 UR28, UR8, 0x200, URZ ;  /* 0x00000200081c7897 */ /* 0x000fe2000fffe03f */
[----:B------:R-:W-:Y:S01]  /*2600*/  IMAD.SHL.U32 R14, R0, 0x80, RZ ;  /* 0x00000080000e7824 */ /* 0x000fe200078e00ff */
[----:B------:R-:W-:Y:S01]  /*2610*/  UIADD3.64 UR32, UR8, 0x280, URZ ;  /* 0x0000028008207897 */ /* 0x000fe2000fffe03f */
[----:B------:R-:W-:Y:S01]  /*2620*/  IMAD.SHL.U32 R10, R96, 0x80, RZ ;  /* 0x00000080600a7824 */ /* 0x000fe200078e00ff */
[----:B------:R-:W-:Y:S01]  /*2630*/  LOP3.LUT R6, R6, 0x1fe, R7, 0x78, !PT ;  /* 0x000001fe06067812 */ /* 0x000fe200078e7807 */
[----:B------:R-:W-:Y:S01]  /*2640*/  UIADD3.64 UR36, UR8, 0x300, URZ ;  /* 0x0000030008247897 */ /* 0x000fe2000fffe03f */
[----:B0-----:R-:W-:-:S02]  /*2650*/  LEA R166, P6, R11, R8, 0x1 ;  /* 0x000000080ba67211 */ /* 0x001fc400078c08ff */
[----:B------:R-:W-:Y:S02]  /*2660*/  LEA R168, P1, R13, R8, 0x1 ;  /* 0x000000080da87211 */ /* 0x000fe400078208ff */
[-C--:B------:R-:W-:Y:S01]  /*2670*/  LEA.HI.X.SX32 R219, R11, R9.reuse, 0x1, P6 ;  /* 0x000000090bdb7211 */ /* 0x080fe200030f0eff */
[----:B------:R-:W-:Y:S01]  /*2680*/  IMAD R11, R91, R96, RZ ;  /* 0x000000605b0b7224 */ /* 0x000fe200078e02ff */
[----:B------:R-:W-:Y:S02]  /*2690*/  LEA.HI.X.SX32 R169, R13, R9, 0x1, P1 ;  /* 0x000000090da97211 */ /* 0x000fe400008f0eff */
[-C--:B------:R-:W-:Y:S02]  /*26a0*/  LEA R156, P2, R15, R8.reuse, 0x1 ;  /* 0x000000080f9c7211 */ /* 0x080fe400078408ff */
[-C--:B------:R-:W-:Y:S02]  /*26b0*/  LEA R146, P3, R17, R8.reuse, 0x1 ;  /* 0x0000000811927211 */ /* 0x080fe400078608ff */
[----:B------:R-:W-:-:S02]  /*26c0*/  LEA R164, P4, R19, R8, 0x1 ;  /* 0x0000000813a47211 */ /* 0x000fc400078808ff */
[-C--:B------:R-:W-:Y:S02]  /*26d0*/  LEA R232, P5, R21, R8.reuse, 0x1 ;  /* 0x0000000815e87211 */ /* 0x080fe400078a08ff */
[-C--:B------:R-:W-:Y:S02]  /*26e0*/  LEA R158, P6, R23, R8.reuse, 0x1 ;  /* 0x00000008179e7211 */ /* 0x080fe400078c08ff */
[----:B------:R-:W-:Y:S02]  /*26f0*/  LEA R148, P1, R25, R8, 0x1 ;  /* 0x0000000819947211 */ /* 0x000fe400078208ff */
[-C--:B------:R-:W-:Y:S02]  /*2700*/  LEA.HI.X.SX32 R157, R15, R9.reuse, 0x1, P2 ;  /* 0x000000090f9d7211 */ /* 0x080fe400010f0eff */
[-C--:B------:R-:W-:Y:S02]  /*2710*/  LEA.HI.X.SX32 R147, R17, R9.reuse, 0x1, P3 ;  /* 0x0000000911937211 */ /* 0x080fe400018f0eff */
[-C--:B------:R-:W-:Y:S01]  /*2720*/  LEA.HI.X.SX32 R165, R19, R9.reuse, 0x1, P4 ;  /* 0x0000000913a57211 */ /* 0x080fe200020f0eff */
[-C--:B------:R-:W-:Y:S01]  /*2730*/  IMAD R19, R66, R96.reuse, RZ ;  /* 0x0000006042137224 */ /* 0x080fe200078e02ff */
[-C--:B------:R-:W-:Y:S01]  /*2740*/  LEA.HI.X.SX32 R223, R21, R9.reuse, 0x1, P5 ;  /* 0x0000000915df7211 */ /* 0x080fe200028f0eff */
[----:B------:R-:W-:Y:S01]  /*2750*/  IMAD R21, R64, R96, RZ ;  /* 0x0000006040157224 */ /* 0x000fe200078e02ff */
[----:B------:R-:W-:-:S02]  /*2760*/  LEA.HI.X.SX32 R159, R23, R9, 0x1, P6 ;  /* 0x00000009179f7211 */ /* 0x000fc400030f0eff */
[----:B------:R-:W-:Y:S02]  /*2770*/  LEA.HI.X.SX32 R149, R25, R9, 0x1, P1 ;  /* 0x0000000919957211 */ /* 0x000fe400008f0eff */
[----:B------:R-:W-:Y:S02]  /*2780*/  CS2R R24, SRZ ;  /* 0x0000000000187805 */ /* 0x000fe4000001ff00 */
[-C--:B------:R-:W-:Y:S02]  /*2790*/  LEA R222, P2, R27, R8.reuse, 0x1 ;  /* 0x000000081bde7211 */ /* 0x080fe400078408ff */
[-C--:B------:R-:W-:Y:S02]  /*27a0*/  LEA R160, P3, R29, R8.reuse, 0x1 ;  /* 0x000000081da07211 */ /* 0x080fe400078608ff */
[-C--:B------:R-:W-:Y:S02]  /*27b0*/  LEA R150, P4, R31, R8.reuse, 0x1 ;  /* 0x000000081f967211 */ /* 0x080fe400078808ff */
[----:B------:R-:W-:-:S02]  /*27c0*/  LEA R154, P5, R33, R8, 0x1 ;  /* 0x00000008219a7211 */ /* 0x000fc400078a08ff */
[-C--:B------:R-:W-:Y:S02]  /*27d0*/  LEA R170, P6, R35, R8.reuse, 0x1 ;  /* 0x0000000823aa7211 */ /* 0x080fe400078c08ff */
[----:B------:R-:W-:Y:S02]  /*27e0*/  LEA R152, P1, R37, R8, 0x1 ;  /* 0x0000000825987211 */ /* 0x000fe400078208ff */
[-C--:B------:R-:W-:Y:S02]  /*27f0*/  LEA.HI.X.SX32 R167, R27, R9.reuse, 0x1, P2 ;  /* 0x000000091ba77211 */ /* 0x080fe400010f0eff */
[----:B------:R-:W-:Y:S02]  /*2800*/  CS2R R26, SRZ ;  /* 0x00000000001a7805 */ /* 0x000fe4000001ff00 */
[----:B------:R-:W-:Y:S02]  /*2810*/  LEA.HI.X.SX32 R161, R29, R9, 0x1, P3 ;  /* 0x000000091da17211 */ /* 0x000fe400018f0eff */
[----:B------:R-:W-:-:S02]  /*2820*/  CS2R R28, SRZ ;  /* 0x00000000001c7805 */ /* 0x000fc4000001ff00 */
[-C--:B------:R-:W-:Y:S02]  /*2830*/  LEA.HI.X.SX32 R151, R31, R9.reuse, 0x1, P4 ;  /* 0x000000091f977211 */ /* 0x080fe400020f0eff */
[----:B------:R-:W-:Y:S02]  /*2840*/  CS2R R30, SRZ ;  /* 0x00000000001e7805 */ /* 0x000fe4000001ff00 */
[-C--:B------:R-:W-:Y:S02]  /*2850*/  LEA.HI.X.SX32 R155, R33, R9.reuse, 0x1, P5 ;  /* 0x00000009219b7211 */ /* 0x080fe400028f0eff */
[----:B------:R-:W-:Y:S02]  /*2860*/  CS2R R32, SRZ ;  /* 0x0000000000207805 */ /* 0x000fe4000001ff00 */
[----:B------:R-:W-:Y:S02]  /*2870*/  LEA.HI.X.SX32 R171, R35, R9, 0x1, P6 ;  /* 0x0000000923ab7211 */ /* 0x000fe400030f0eff */
[----:B------:R-:W-:-:S02]  /*2880*/  CS2R R34, SRZ ;  /* 0x0000000000227805 */ /* 0x000fc4000001ff00 */
        /* <DEDUP_REMOVED lines=10> */
[-C--:B------:R-:W-:Y:S02]  /*2930*/  LEA.HI.X.SX32 R143, R41, R9.reuse, 0x1, P3 ;  /* 0x00000009298f7211 */ /* 0x080fe400018f0eff */
[-C--:B------:R-:W-:Y:S01]  /*2940*/  LEA.HI.X.SX32 R139, R43, R9.reuse, 0x1, P4 ;  /* 0x000000092b8b7211 */ /* 0x080fe200020f0eff */
[-C--:B------:R-:W-:Y:S01]  /*2950*/  IMAD R43, R72, R96.reuse, RZ ;  /* 0x00000060482b7224 */ /* 0x080fe200078e02ff */
[-C--:B------:R-:W-:Y:S01]  /*2960*/  LEA.HI.X.SX32 R141, R45, R9.reuse, 0x1, P5 ;  /* 0x000000092d8d7211 */ /* 0x080fe200028f0eff */
[-C--:B------:R-:W-:Y:S01]  /*2970*/  IMAD R45, R76, R96.reuse, RZ ;  /* 0x000000604c2d7224 */ /* 0x080fe200078e02ff */
[-C--:B------:R-:W-:Y:S01]  /*2980*/  LEA.HI.X.SX32 R137, R47, R9.reuse, 0x1, P6 ;  /* 0x000000092f897211 */ /* 0x080fe200030f0eff */
[-C--:B------:R-:W-:Y:S01]  /*2990*/  IMAD R47, R79, R96.reuse, RZ ;  /* 0x000000604f2f7224 */ /* 0x080fe200078e02ff */
[----:B------:R-:W-:Y:S01]  /*29a0*/  LEA.HI.X.SX32 R135, R49, R9, 0x1, P1 ;  /* 0x0000000931877211 */ /* 0x000fe200008f0eff */
[----:B------:R-:W-:Y:S01]  /*29b0*/  IMAD R49, R80, R96, RZ ;  /* 0x0000006050317224 */ /* 0x000fe200078e02ff */
[----:B------:R-:W-:-:S02]  /*29c0*/  LEA R128, P2, R51, R8, 0x1 ;  /* 0x0000000833807211 */ /* 0x000fc400078408ff */
[-C--:B------:R-:W-:Y:S02]  /*29d0*/  LEA R130, P3, R53, R8.reuse, 0x1 ;  /* 0x0000000835827211 */ /* 0x080fe400078608ff */
[-C--:B------:R-:W-:Y:S02]  /*29e0*/  LEA R132, P4, R55, R8.reuse, 0x1 ;  /* 0x0000000837847211 */ /* 0x080fe400078808ff */
[-C--:B------:R-:W-:Y:S02]  /*29f0*/  LEA R126, P5, R57, R8.reuse, 0x1 ;  /* 0x00000008397e7211 */ /* 0x080fe400078a08ff */
[-C--:B------:R-:W-:Y:S02]  /*2a00*/  LEA R120, P6, R61, R8.reuse, 0x1 ;  /* 0x000000083d787211 */ /* 0x080fe400078c08ff */
[----:B------:R-:W-:Y:S02]  /*2a10*/  LEA R118, P1, R63, R8, 0x1 ;  /* 0x000000083f767211 */ /* 0x000fe400078208ff */
[-C--:B------:R-:W-:Y:S01]  /*2a20*/  LEA.HI.X.SX32 R129, R51, R9.reuse, 0x1, P2 ;  /* 0x0000000933817211 */ /* 0x080fe200010f0eff */
[-C--:B------:R-:W-:Y:S01]  /*2a30*/  IMAD R51, R83, R96.reuse, RZ ;  /* 0x0000006053337224 */ /* 0x080fe200078e02ff */
[-C--:B------:R-:W-:Y:S01]  /*2a40*/  LEA.HI.X.SX32 R131, R53, R9.reuse, 0x1, P3 ;  /* 0x0000000935837211 */ /* 0x080fe200018f0eff */
[-C--:B------:R-:W-:Y:S01]  /*2a50*/  IMAD R53, R84, R96.reuse, RZ ;  /* 0x0000006054357224 */ /* 0x080fe200078e02ff */
[-C--:B------:R-:W-:Y:S01]  /*2a60*/  LEA.HI.X.SX32 R133, R55, R9.reuse, 0x1, P4 ;  /* 0x0000000937857211 */ /* 0x080fe200020f0eff */
[-C--:B------:R-:W-:Y:S01]  /*2a70*/  IMAD R55, R86, R96.reuse, RZ ;  /* 0x0000006056377224 */ /* 0x080fe200078e02ff */
[-C--:B------:R-:W-:Y:S01]  /*2a80*/  LEA.HI.X.SX32 R127, R57, R9.reuse, 0x1, P5 ;  /* 0x00000009397f7211 */ /* 0x080fe200028f0eff */
[----:B------:R-:W-:Y:S01]  /*2a90*/  IMAD R57, R88, R96, RZ ;  /* 0x0000006058397224 */ /* 0x000fe200078e02ff */
[----:B------:R-:W-:-:S02]  /*2aa0*/  LEA.HI.X.SX32 R119, R61, R9, 0x1, P6 ;  /* 0x000000093d777211 */ /* 0x000fc400030f0eff */
[----:B------:R-:W-:Y:S02]  /*2ab0*/  LEA.HI.X.SX32 R117, R63, R9, 0x1, P1 ;  /* 0x000000093f757211 */ /* 0x000fe400008f0eff */
[-C--:B------:R-:W-:Y:S02]  /*2ac0*/  LEA R122, P2, R65, R8.reuse, 0x1 ;  /* 0x00000008417a7211 */ /* 0x080fe400078408ff */
[-C--:B------:R-:W-:Y:S02]  /*2ad0*/  LEA R116, P3, R67, R8.reuse, 0x1 ;  /* 0x0000000843747211 */ /* 0x080fe400078608ff */
[-C--:B------:R-:W-:Y:S02]  /*2ae0*/  LEA R114, P4, R69, R8.reuse, 0x1 ;  /* 0x0000000845727211 */ /* 0x080fe400078808ff */
[-C--:B------:R-:W-:Y:S02]  /*2af0*/  LEA R124, P5, R59, R8.reuse, 0x1 ;  /* 0x000000083b7c7211 */ /* 0x080fe400078a08ff */
[----:B------:R-:W-:-:S02]  /*2b00*/  LEA R162, P6, R71, R8, 0x1 ;  /* 0x0000000847a27211 */ /* 0x000fc400078c08ff */
[----:B------:R-:W-:Y:S01]  /*2b10*/  LEA R112, P1, R73, R8, 0x1 ;  /* 0x0000000849707211 */ /* 0x000fe200078208ff */
[-C--:B------:R-:W-:Y:S01]  /*2b20*/  IMAD R8, R87, R96.reuse, RZ ;  /* 0x0000006057087224 */ /* 0x080fe200078e02ff */
[-C--:B------:R-:W-:Y:S02]  /*2b30*/  LEA.HI.X.SX32 R123, R65, R9.reuse, 0x1, P2 ;  /* 0x00000009417b7211 */ /* 0x080fe400010f0eff */
[-C--:B------:R-:W-:Y:S02]  /*2b40*/  LEA.HI.X.SX32 R121, R67, R9.reuse, 0x1, P3 ;  /* 0x0000000943797211 */ /* 0x080fe400018f0eff */
[-C--:B------:R-:W-:Y:S02]  /*2b50*/  LEA.HI.X.SX32 R115, R69, R9.reuse, 0x1, P4 ;  /* 0x0000000945737211 */ /* 0x080fe400020f0eff */
[-C--:B------:R-:W-:Y:S01]  /*2b60*/  LEA.HI.X.SX32 R113, R59, R9.reuse, 0x1, P5 ;  /* 0x000000093b717211 */ /* 0x080fe200028f0eff */
[----:B------:R-:W-:Y:S01]  /*2b70*/  IMAD R59, R90, R96, RZ ;  /* 0x000000605a3b7224 */ /* 0x000fe200078e02ff */
[----:B------:R-:W-:-:S02]  /*2b80*/  LEA.HI.X.SX32 R163, R71, R9, 0x1, P6 ;  /* 0x0000000947a37211 */ /* 0x000fc400030f0eff */
[----:B------:R-:W-:Y:S02]  /*2b90*/  LEA.HI.X.SX32 R125, R73, R9, 0x1, P1 ;  /* 0x00000009497d7211 */ /* 0x000fe400008f0eff */
[----:B------:R-:W0:Y:S01]  /*2ba0*/  LDC R9, c[0x0][0x23c] ;  /* 0x00008f00ff097b82 */ /* 0x000e220000000800 */
[----:B------:R-:W-:Y:S01]  /*2bb0*/  LOP3.LUT R7, R75, 0x2000, R14, 0xf8, !PT ;  /* 0x000020004b077812 */ /* 0x000fe200078ef80e */
[-C--:B------:R-:W-:Y:S01]  /*2bc0*/  IMAD R14, R70, R96.reuse, RZ ;  /* 0x00000060460e7224 */ /* 0x080fe200078e02ff */
[C---:B------:R-:W-:Y:S02]  /*2bd0*/  LOP3.LUT R63, R3.reuse, 0xc, RZ, 0xfc, !PT ;  /* 0x0000000c033f7812 */ /* 0x040fe400078efcff */
[C---:B------:R-:W-:Y:S02]  /*2be0*/  LOP3.LUT R65, R3.reuse, 0x14, RZ, 0xfc, !PT ;  /* 0x0000001403417812 */ /* 0x040fe400078efcff */
[----:B------:R-:W-:Y:S01]  /*2bf0*/  LOP3.LUT R67, R3, 0x1c, RZ, 0xfc, !PT ;  /* 0x0000001c03437812 */ /* 0x000fe200078efcff */
[-C--:B------:R-:W-:Y:S01]  /*2c00*/  IMAD R22, R63, R96.reuse, RZ ;  /* 0x000000603f167224 */ /* 0x080fe200078e02ff */
        /* <DEDUP_REMOVED lines=11> */
[----:B------:R-:W-:Y:S01]  /*2cc0*/  IMAD R40, R75, R96, RZ ;  /* 0x000000604b287224 */ /* 0x000fe200078e02ff */
[----:B------:R-:W-:-:S02]  /*2cd0*/  LOP3.LUT R94, R7, 0x20, RZ, 0x3c, !PT ;  /* 0x00000020075e7812 */ /* 0x000fc400078e3cff */
[----:B------:R-:W-:Y:S01]  /*2ce0*/  LOP3.LUT R93, R7, 0x40, RZ, 0x3c, !PT ;  /* 0x00000040075d7812 */ /* 0x000fe200078e3cff */
[----:B0-----:R-:W-:Y:S01]  /*2cf0*/  IMAD.SHL.U32 R16, R9, 0x80, RZ ;  /* 0x0000008009107824 */ /* 0x001fe200078e00ff */
[----:B------:R-:W-:Y:S01]  /*2d00*/  LOP3.LUT R92, R7, 0x60, RZ, 0x3c, !PT ;  /* 0x00000060075c7812 */ /* 0x000fe200078e3cff */
[----:B------:R-:W-:Y:S02]  /*2d10*/  IMAD R12, R60, R9, RZ ;  /* 0x000000093c0c7224 */ /* 0x000fe400078e02ff */
[-C--:B------:R-:W-:Y:S02]  /*2d20*/  IMAD R9, R3, R96.reuse, RZ ;  /* 0x0000006003097224 */ /* 0x080fe400078e02ff */
[----:B------:R-:W-:-:S07]  /*2d30*/  IMAD R96, R61, R96, RZ ;  /* 0x000000603d607224 */ /* 0x000fce00078e02ff */
.L_x_1:
[----:B------:R-:W-:Y:S01]  /*2d40*/  ISETP.GE.AND P0, PT, R3, UR40, PT ;  /* 0x0000002803007c0c */ /* 0x000fe2000bf06270 */
[----:B------:R-:W-:Y:S01]  /*2d50*/  IMAD.WIDE R104, R9, 0x2, R98 ;  /* 0x0000000209687825 */ /* 0x000fe200078e0262 */
[----:B------:R-:W-:Y:S02]  /*2d60*/  PRMT R173, RZ, 0x7610, R173 ;  /* 0x00007610ffad7816 */ /* 0x000fe400000000ad */
[----:B------:R-:W-:Y:S02]  /*2d70*/  PRMT R214, RZ, 0x7610, R214 ;  /* 0x00007610ffd67816 */ /* 0x000fe400000000d6 */
[----:B------:R-:W-:Y:S02]  /*2d80*/  ISETP.GE.AND P1, PT, R61, UR40, PT ;  /* 0x000000283d007c0c */ /* 0x000fe4000bf26270 */
[----:B------:R-:W-:-:S05]  /*2d90*/  ISETP.GE.AND P2, PT, R62, UR40, PT ;  /* 0x000000283e007c0c */ /* 0x000fca000bf46270 */
[----:B------:R0:W2:Y:S01]  /*2da0*/  @!P0 LDG.E.U16 R173, desc[UR14][R104.64] ;  /* 0x0000000e68ad8981 */ /* 0x0000a2000c1e1500 */
[----:B------:R-:W-:Y:S01]  /*2db0*/  ISETP.GE.AND P0, PT, R63, UR40, PT ;  /* 0x000000283f007c0c */ /* 0x000fe2000bf06270 */
[--C-:B------:R-:W-:Y:S01]  /*2dc0*/  IMAD.WIDE R100, R96, 0x2, R98.reuse ;  /* 0x0000000260647825 */ /* 0x100fe200078e0262 */
[----:B------:R-:W-:Y:S02]  /*2dd0*/  ISETP.GE.AND P3, PT, R64, UR40, PT ;  /* 0x0000002840007c0c */ /* 0x000fe4000bf66270 */
[----:B------:R-:W-:Y:S01]  /*2de0*/  ISETP.GE.AND P4, PT, R65, UR40, PT ;  /* 0x0000002841007c0c */ /* 0x000fe2000bf86270 */
[----:B------:R-:W-:Y:S01]  /*2df0*/  IMAD.WIDE R102, R97, 0x2, R98 ;  /* 0x0000000261667825 */ /* 0x000fe200078e0262 */
[----:B------:R-:W-:Y:S02]  /*2e00*/  PRMT R216, RZ, 0x7610, R216 ;  /* 0x00007610ffd87816 */ /* 0x000fe400000000d8 */
[----:B------:R-:W-:Y:S01]  /*2e10*/  PRMT R175, RZ, 0x7610, R175 ;  /* 0x00007610ffaf7816 */ /* 0x000fe200000000af */
[----:B0-----:R-:W-:Y:S01]  /*2e20*/  IMAD.WIDE R104, R22, 0x2, R98 ;  /* 0x0000000216687825 */ /* 0x001fe200078e0262 */
[----:B------:R-:W-:-:S02]  /*2e30*/  PRMT R177, RZ, 0x7610, R177 ;  /* 0x00007610ffb17816 */ /* 0x000fc400000000b1 */
[----:B------:R-:W-:Y:S01]  /*2e40*/  PRMT R212, RZ, 0x7610, R212 ;  /* 0x00007610ffd47816 */ /* 0x000fe200000000d4 */
[----:B------:R0:W3:Y:S01]  /*2e50*/  @!P1 LDG.E.U16 R216, desc[UR14][R100.64] ;  /* 0x0000000e64d89981 */ /* 0x0000e2000c1e1500 */
[----:B------:R-:W-:-:S03]  /*2e60*/  IMAD.WIDE R106, R21, 0x2, R98 ;  /* 0x00000002156a7825 */ /* 0x000fc600078e0262 */
[----:B------:R-:W4:Y:S01]  /*2e70*/  @!P0 LDG.E.U16 R214, desc[UR14][R104.64] ;  /* 0x0000000e68d68981 */ /* 0x000f22000c1e1500 */
[----:B------:R-:W-:Y:S01]  /*2e80*/  ISETP.GE.AND P0, PT, R66, UR40, PT ;  /* 0x0000002842007c0c */ /* 0x000fe2000bf06270 */
[----:B------:R-:W-:Y:S01]  /*2e90*/  IMAD.WIDE R108, R41, 0x2, R98 ;  /* 0x00000002296c7825 */ /* 0x000fe200078e0262 */
[----:B------:R-:W-:Y:S01]  /*2ea0*/  PRMT R179, RZ, 0x7610, R179 ;  /* 0x00007610ffb37816 */ /* 0x000fe200000000b3 */
[----:B------:R1:W5:Y:S02]  /*2eb0*/  @!P2 LDG.E.U16 R175, desc[UR14][R102.64] ;  /* 0x0000000e66afa981 */ /* 0x000364000c1e1500 */
[----:B0-----:R-:W-:Y:S01]  /*2ec0*/  IMAD.WIDE R100, R19, 0x2, R98 ;  /* 0x0000000213647825 */ /* 0x001fe200078e0262 */
[----:B------:R-:W-:Y:S01]  /*2ed0*/  ISETP.GE.AND P1, PT, R67, UR40, PT ;  /* 0x0000002843007c0c */ /* 0x000fe2000bf26270 */
[----:B------:R0:W3:Y:S01]  /*2ee0*/  @!P3 LDG.E.U16 R177, desc[UR14][R106.64] ;  /* 0x0000000e6ab1b981 */ /* 0x0000e2000c1e1500 */
[----:B------:R-:W-:Y:S02]  /*2ef0*/  ISETP.GE.AND P2, PT, R68, UR40, PT ;  /* 0x0000002844007c0c */ /* 0x000fe4000bf46270 */
[----:B------:R-:W-:Y:S01]  /*2f00*/  ISETP.GE.AND P3, PT, R69, UR40, PT ;  /* 0x0000002845007c0c */ /* 0x000fe2000bf66270 */
[----:B------:R0:W4:Y:S01]  /*2f10*/  @!P4 LDG.E.U16 R212, desc[UR14][R108.64] ;  /* 0x0000000e6cd4c981 */ /* 0x000122000c1e1500 */
[----:B------:R-:W-:-:S03]  /*2f20*/  ISETP.GE.AND P4, PT, R70, UR40, PT ;  /* 0x0000002846007c0c */ /* 0x000fc6000bf86270 */
[----:B------:R0:W4:Y:S01]  /*2f30*/  @!P0 LDG.E.U16 R179, desc[UR14][R100.64] ;  /* 0x0000000e64b38981 */ /* 0x000122000c1e1500 */
[----:B------:R-:W-:Y:S01]  /*2f40*/  ISETP.GE.AND P0, PT, R71, UR40, PT ;  /* 0x0000002847007c0c */ /* 0x000fe2000bf06270 */
[----:B-1----:R-:W-:Y:S01]  /*2f50*/  IMAD.WIDE R102, R18, 0x2, R98 ;  /* 0x0000000212667825 */ /* 0x002fe200078e0262 */
[----:B------:R-:W-:Y:S02]  /*2f60*/  PRMT R210, RZ, 0x7610, R210 ;  /* 0x00007610ffd27816 */ /* 0x000fe400000000d2 */
[----:B------:R-:W-:Y:S01]  /*2f70*/  PRMT R23, RZ, 0x7610, R23 ;  /* 0x00007610ff177816 */ /* 0x000fe20000000017 */
[----:B------:R-:W-:Y:S01]  /*2f80*/  IMAD.WIDE R104, R20, 0x2, R98 ;  /* 0x0000000214687825 */ /* 0x000fe200078e0262 */
[----:B------:R-:W-:Y:S02]  /*2f90*/  PRMT R208, RZ, 0x7610, R208 ;  /* 0x00007610ffd07816 */ /* 0x000fe400000000d0 */
[----:B------:R-:W-:Y:S01]  /*2fa0*/  PRMT R15, RZ, 0x7610, R15 ;  /* 0x00007610ff0f7816 */ /* 0x000fe2000000000f */
[----:B0-----:R-:W-:Y:S01]  /*2fb0*/  IMAD.WIDE R106, R17, 0x2, R98 ;  /* 0x00000002116a7825 */ /* 0x001fe200078e0262 */
[----:B------:R-:W-:Y:S01]  /*2fc0*/  PRMT R206, RZ, 0x7610, R206 ;  /* 0x00007610ffce7816 */ /* 0x000fe200000000ce */
[----:B------:R0:W4:Y:S02]  /*2fd0*/  @!P1 LDG.E.U16 R210, desc[UR14][R102.64] ;  /* 0x0000000e66d29981 */ /* 0x000124000c1e1500 */
[----:B------:R-:W-:-:S04]  /*2fe0*/  IMAD.WIDE R108, R14, 0x2, R98 ;  /* 0x000000020e6c7825 */ /* 0x000fc800078e0262 */
[----:B------:R-:W-:Y:S01]  /*2ff0*/  IMAD.WIDE R100, R13, 0x2, R98 ;  /* 0x000000020d647825 */ /* 0x000fe200078e0262 */
[----:B------:R1:W4:Y:S01]  /*3000*/  @!P2 LDG.E.U16 R23, desc[UR14][R104.64] ;  /* 0x0000000e6817a981 */ /* 0x000322000c1e1500 */
[----:B------:R-:W-:Y:S02]  /*3010*/  ISETP.GE.AND P1, PT, R72, UR40, PT ;  /* 0x0000002848007c0c */ /* 0x000fe4000bf26270 */
[----:B------:R-:W-:Y:S01]  /*3020*/  ISETP.GE.AND P2, PT, R73, UR40, PT ;  /* 0x0000002849007c0c */ /* 0x000fe2000bf46270 */
[----:B------:R1:W4:Y:S01]  /*3030*/  @!P3 LDG.E.U16 R208, desc[UR14][R106.64] ;  /* 0x0000000e6ad0b981 */ /* 0x000322000c1e1500 */
[----:B------:R-:W-:-:S03]  /*3040*/  ISETP.GE.AND P3, PT, R74, UR40, PT ;  /* 0x000000284a007c0c */ /* 0x000fc6000bf66270 */
[----:B------:R1:W4:Y:S01]  /*3050*/  @!P4 LDG.E.U16 R15, desc[UR14][R108.64] ;  /* 0x0000000e6c0fc981 */ /* 0x000322000c1e1500 */
[----:B------:R-:W-:-:S03]  /*3060*/  ISETP.GE.AND P4, PT, R75, UR40, PT ;  /* 0x000000284b007c0c */ /* 0x000fc6000bf86270 */
[----:B------:R1:W4:Y:S01]  /*3070*/  @!P0 LDG.E.U16 R206, desc[UR14][R100.64] ;  /* 0x0000000e64ce8981 */ /* 0x000322000c1e1500 */
[----:B------:R-:W-:Y:S01]  /*3080*/  ISETP.GE.AND P0, PT, R76, UR40, PT ;  /* 0x000000284c007c0c */ /* 0x000fe2000bf06270 */
[----:B0-----:R-:W-:Y:S01]  /*3090*/  IMAD.WIDE R102, R43, 0x2, R98 ;  /* 0x000000022b667825 */ /* 0x001fe200078e0262 */
[----:B------:R-:W-:Y:S02]  /*30a0*/  PRMT R211, RZ, 0x7610, R211 ;  /* 0x00007610ffd37816 */ /* 0x000fe400000000d3 */
[----:B------:R-:W-:Y:S01]  /*30b0*/  PRMT R204, RZ, 0x7610, R204 ;  /* 0x00007610ffcc7816 */ /* 0x000fe200000000cc */
[----:B-1----:R-:W-:Y:S01]  /*30c0*/  IMAD.WIDE R104, R44, 0x2, R98 ;  /* 0x000000022c687825 */ /* 0x002fe200078e0262 */
[----:B------:R-:W-:Y:S02]  /*30d0*/  PRMT R209, RZ, 0x7610, R209 ;  /* 0x00007610ffd17816 */ /* 0x000fe400000000d1 */
[----:B------:R-:W-:Y:S01]  /*30e0*/  PRMT R202, RZ, 0x7610, R202 ;  /* 0x00007610ffca7816 */ /* 0x000fe200000000ca */
[----:B------:R-:W-:Y:S01]  /*30f0*/  IMAD.WIDE R106, R42, 0x2, R98 ;  /* 0x000000022a6a7825 */ /* 0x000fe200078e0262 */
        /* <DEDUP_REMOVED lines=47> */
[----:B------:R-:W4:Y:S01]  /*33f0*/  @!P3 LDG.E.U16 R199, desc[UR14][R106.64] ;  /* 0x0000000e6ac7b981 */ /* 0x000f22000c1e1500 */
[----:B------:R-:W-:-:S03]  /*3400*/  ISETP.GE.AND P3, PT, R89, UR40, PT ;  /* 0x0000002859007c0c */ /* 0x000fc6000bf66270 */
[----:B------:R1:W4:Y:S01]  /*3410*/  @!P4 LDG.E.U16 R192, desc[UR14][R108.64] ;  /* 0x0000000e6cc0c981 */ /* 0x000322000c1e1500 */
[----:B------:R-:W-:-:S03]  /*3420*/  ISETP.GE.AND P4, PT, R90, UR40, PT ;  /* 0x000000285a007c0c */ /* 0x000fc6000bf86270 */
[----:B------:R-:W4:Y:S01]  /*3430*/  @!P0 LDG.E.U16 R197, desc[UR14][R100.64] ;  /* 0x0000000e64c58981 */ /* 0x000f22000c1e1500 */
        /* <DEDUP_REMOVED lines=10> */
[----:B------:R-:W-:-:S02]  /*34e0*/  IMAD.WIDE R110, R59, 0x2, R98 ;  /* 0x000000023b6e7825 */ /* 0x000fc400078e0262 */
[----:B------:R1:W4:Y:S02]  /*34f0*/  @!P2 LDG.E.U16 R195, desc[UR14][R104.64] ;  /* 0x0000000e68c3a981 */ /* 0x000324000c1e1500 */
[----:B------:R-:W-:Y:S02]  /*3500*/  IMAD.WIDE R106, R11, 0x2, R98 ;  /* 0x000000020b6a7825 */ /* 0x000fe400078e0262 */
[----:B------:R-:W4:Y:S04]  /*3510*/  @!P3 LDG.E.U16 R188, desc[UR14][R108.64] ;  /* 0x0000000e6cbcb981 */ /* 0x000f28000c1e1500 */
[----:B------:R1:W4:Y:S04]  /*3520*/  @!P4 LDG.E.U16 R193, desc[UR14][R110.64] ;  /* 0x0000000e6ec1c981 */ /* 0x000328000c1e1500 */
[----:B------:R1:W4:Y:S01]  /*3530*/  @!P0 LDG.E.U16 R186, desc[UR14][R106.64] ;  /* 0x0000000e6aba8981 */ /* 0x000322000c1e1500 */
[----:B------:R-:W-:Y:S01]  /*3540*/  BAR.SYNC.DEFER_BLOCKING 0x0 ;  /* 0x0000000000007b1d */ /* 0x000fe20000010000 */
[----:B------:R-:W-:Y:S01]  /*3550*/  ISETP.GE.AND P1, PT, R60, UR40, PT ;  /* 0x000000283c007c0c */ /* 0x000fe2000bf26270 */
[----:B0-----:R-:W-:-:S02]  /*3560*/  IMAD.MOV.U32 R102, RZ, RZ, R162 ;  /* 0x000000ffff667224 */ /* 0x001fc400078e00a2 */
[----:B------:R-:W-:Y:S02]  /*3570*/  IMAD.MOV.U32 R103, RZ, RZ, R163 ;  /* 0x000000ffff677224 */ /* 0x000fe400078e00a3 */
[----:B-1----:R-:W-:Y:S02]  /*3580*/  IMAD.MOV.U32 R104, RZ, RZ, R112 ;  /* 0x000000ffff687224 */ /* 0x002fe400078e0070 */
[----:B------:R-:W-:Y:S01]  /*3590*/  IMAD.MOV.U32 R105, RZ, RZ, R125 ;  /* 0x000000ffff697224 */ /* 0x000fe200078e007d */
[----:B------:R-:W-:Y:S01]  /*35a0*/  PRMT R191, RZ, 0x7610, R191 ;  /* 0x00007610ffbf7816 */ /* 0x000fe200000000bf */
[----:B------:R-:W-:Y:S02]  /*35b0*/  IMAD.MOV.U32 R100, RZ, RZ, R124 ;  /* 0x000000ffff647224 */ /* 0x000fe400078e007c */
[----:B------:R-:W-:Y:S01]  /*35c0*/  IMAD.MOV.U32 R101, RZ, RZ, R113 ;  /* 0x000000ffff657224 */ /* 0x000fe200078e0071 */
[----:B------:R-:W-:Y:S01]  /*35d0*/  PRMT R184, RZ, 0x7610, R184 ;  /* 0x00007610ffb87816 */ /* 0x000fe200000000b8 */
[----:B------:R-:W-:Y:S01]  /*35e0*/  IMAD.WIDE R110, R12, 0x2, R102 ;  /* 0x000000020c6e7825 */ /* 0x000fe200078e0266 */
[----:B------:R-:W-:-:S03]  /*35f0*/  PRMT R176, RZ, 0x7610, R176 ;  /* 0x00007610ffb07816 */ /* 0x000fc600000000b0 */
[----:B------:R-:W-:-:S04]  /*3600*/  IMAD.WIDE R108, R12, 0x2, R104 ;  /* 0x000000020c6c7825 */ /* 0x000fc800078e0268 */
[----:B------:R-:W-:Y:S01]  /*3610*/  IMAD.WIDE R112, R12, 0x2, R100 ;  /* 0x000000020c707825 */ /* 0x000fe200078e0264 */
[----:B------:R0:W4:Y:S04]  /*3620*/  @!P1 LDG.E.U16 R191, desc[UR14][R110.64] ;  /* 0x0000000e6ebf9981 */ /* 0x000128000c1e1500 */
[----:B------:R1:W4:Y:S01]  /*3630*/  @!P1 LDG.E.U16 R184, desc[UR14][R108.64] ;  /* 0x0000000e6cb89981 */ /* 0x000322000c1e1500 */
[----:B------:R-:W-:-:S03]  /*3640*/  IMAD.MOV.U32 R106, RZ, RZ, R120 ;  /* 0x000000ffff6a7224 */ /* 0x000fc600078e0078 */
[----:B------:R1:W4:Y:S01]  /*3650*/  @!P1 LDG.E.U16 R176, desc[UR14][R112.64] ;  /* 0x0000000e70b09981 */ /* 0x000322000c1e1500 */
[----:B0-----:R-:W-:Y:S01]  /*3660*/  MOV R111, R123 ;  /* 0x0000007b006f7202 */ /* 0x001fe20000000f00 */
[----:B------:R-:W-:Y:S02]  /*3670*/  IMAD.MOV.U32 R110, RZ, RZ, R122 ;  /* 0x000000ffff6e7224 */ /* 0x000fe400078e007a */
[----:B-1----:R-:W-:Y:S02]  /*3680*/  IMAD.MOV.U32 R108, RZ, RZ, R118 ;  /* 0x000000ffff6c7224 */ /* 0x002fe400078e0076 */
[----:B------:R-:W-:Y:S02]  /*3690*/  IMAD.MOV.U32 R109, RZ, RZ, R117 ;  /* 0x000000ffff6d7224 */ /* 0x000fe400078e0075 */
[----:B------:R-:W-:Y:S02]  /*36a0*/  IMAD.MOV.U32 R112, RZ, RZ, R116 ;  /* 0x000000ffff707224 */ /* 0x000fe400078e0074 */
[----:B------:R-:W-:Y:S01]  /*36b0*/  IMAD.MOV.U32 R113, RZ, RZ, R121 ;  /* 0x000000ffff717224 */ /* 0x000fe200078e0079 */
[----:B------:R-:W-:Y:S01]  /*36c0*/  PRMT R189, RZ, 0x7610, R189 ;  /* 0x00007610ffbd7816 */ /* 0x000fe200000000bd */
[----:B------:R-:W-:Y:S01]  /*36d0*/  IMAD.MOV.U32 R107, RZ, RZ, R119 ;  /* 0x000000ffff6b7224 */ /* 0x000fe200078e0077 */
[----:B------:R-:W-:Y:S01]  /*36e0*/  PRMT R174, RZ, 0x7610, R174 ;  /* 0x00007610ffae7816 */ /* 0x000fe200000000ae */
[----:B------:R-:W-:Y:S01]  /*36f0*/  IMAD.WIDE R120, R12, 0x2, R110 ;  /* 0x000000020c787825 */ /* 0x000fe200078e026e */
[----:B------:R-:W-:-:S02]  /*3700*/  PRMT R185, RZ, 0x7610, R185 ;  /* 0x00007610ffb97816 */ /* 0x000fc400000000b9 */
[----:B------:R-:W-:Y:S01]  /*3710*/  PRMT R182, RZ, 0x7610, R182 ;  /* 0x00007610ffb67816 */ /* 0x000fe200000000b6 */
[C---:B------:R-:W-:Y:S01]  /*3720*/  IMAD.WIDE R122, R12.reuse, 0x2, R108 ;  /* 0x000000020c7a7825 */ /* 0x040fe200078e026c */
[----:B------:R-:W-:Y:S01]  /*3730*/  PRMT R183, RZ, 0x7610, R183 ;  /* 0x00007610ffb77816 */ /* 0x000fe200000000b7 */
[----:B------:R0:W4:Y:S02]  /*3740*/  @!P1 LDG.E.U16 R189, desc[UR14][R120.64] ;  /* 0x0000000e78bd9981 */ /* 0x000124000c1e1500 */
[C---:B------:R-:W-:Y:S02]  /*3750*/  IMAD.WIDE R116, R12.reuse, 0x2, R114 ;  /* 0x000000020c747825 */ /* 0x040fe400078e0272 */
[----:B------:R1:W4:Y:S02]  /*3760*/  @!P1 LDG.E.U16 R174, desc[UR14][R122.64] ;  /* 0x0000000e7aae9981 */ /* 0x000324000c1e1500 */
[C---:B------:R-:W-:Y:S02]  /*3770*/  IMAD.WIDE R118, R12.reuse, 0x2, R112 ;  /* 0x000000020c767825 */ /* 0x040fe400078e0270 */
[----:B------:R1:W4:Y:S02]  /*3780*/  @!P1 LDG.E.U16 R185, desc[UR14][R116.64] ;  /* 0x0000000e74b99981 */ /* 0x000324000c1e1500 */
[----:B------:R-:W-:-:S02]  /*3790*/  IMAD.WIDE R124, R12, 0x2, R106 ;  /* 0x000000020c7c7825 */ /* 0x000fc400078e026a */
[----:B------:R1:W4:Y:S02]  /*37a0*/  @!P1 LDG.E.U16 R182, desc[UR14][R118.64] ;  /* 0x0000000e76b69981 */ /* 0x000324000c1e1500 */
[----:B0-----:R-:W-:Y:S02]  /*37b0*/  IMAD.MOV.U32 R120, RZ, RZ, R130 ;  /* 0x000000ffff787224 */ /* 0x001fe400078e0082 */
[----:B------:R-:W-:Y:S01]  /*37c0*/  IMAD.MOV.U32 R121, RZ, RZ, R131 ;  /* 0x000000ffff797224 */ /* 0x000fe200078e0083 */
[----:B------:R0:W4:Y:S01]  /*37d0*/  @!P1 LDG.E.U16 R183, desc[UR14][R124.64] ;  /* 0x0000000e7cb79981 */ /* 0x000122000c1e1500 */
[----:B-1----:R-:W-:Y:S02]  /*37e0*/  IMAD.MOV.U32 R122, RZ, RZ, R132 ;  /* 0x000000ffff7a7224 */ /* 0x002fe400078e0084 */
[----:B------:R-:W-:Y:S02]  /*37f0*/  IMAD.MOV.U32 R123, RZ, RZ, R133 ;  /* 0x000000ffff7b7224 */ /* 0x000fe400078e0085 */
[----:B------:R-:W-:-:S02]  /*3800*/  IMAD.MOV.U32 R116, RZ, RZ, R134 ;  /* 0x000000ffff747224 */ /* 0x000fc400078e0086 */
[----:B------:R-:W-:Y:S02]  /*3810*/  IMAD.MOV.U32 R117, RZ, RZ, R135 ;  /* 0x000000ffff757224 */ /* 0x000fe400078e0087 */
[----:B------:R-:W-:Y:S02]  /*3820*/  IMAD.MOV.U32 R118, RZ, RZ, R128 ;  /* 0x000000ffff767224 */ /* 0x000fe400078e0080 */
[----:B------:R-:W-:Y:S01]  /*3830*/  IMAD.MOV.U32 R119, RZ, RZ, R129 ;  /* 0x000000ffff777224 */ /* 0x000fe200078e0081 */
[----:B------:R-:W-:Y:S01]  /*3840*/  PRMT R187, RZ, 0x7610, R187 ;  /* 0x00007610ffbb7816 */ /* 0x000fe200000000bb */
[----:B0-----:R-:W-:Y:S01]  /*3850*/  IMAD.MOV.U32 R124, RZ, RZ, R126 ;  /* 0x000000ffff7c7224 */ /* 0x001fe200078e007e */
[----:B------:R-:W-:Y:S01]  /*3860*/  PRMT R172, RZ, 0x7610, R172 ;  /* 0x00007610ffac7816 */ /* 0x000fe200000000ac */
[----:B------:R-:W-:Y:S01]  /*3870*/  IMAD.MOV.U32 R125, RZ, RZ, R127 ;  /* 0x000000ffff7d7224 */ /* 0x000fe200078e007f */
[----:B------:R-:W-:Y:S01]  /*3880*/  PRMT R181, RZ, 0x7610, R181 ;  /* 0x00007610ffb57816 */ /* 0x000fe200000000b5 */
[----:B------:R-:W-:Y:S01]  /*3890*/  IMAD.WIDE R128, R12, 0x2, R122 ;  /* 0x000000020c807825 */ /* 0x000fe200078e027a */
[----:B------:R-:W-:-:S03]  /*38a0*/  PRMT R178, RZ, 0x7610, R178 ;  /* 0x00007610ffb27816 */ /* 0x000fc600000000b2 */
        /* <DEDUP_REMOVED lines=9> */
[----:B0-----:R-:W-:Y:S01]  /*3940*/  IMAD.MOV.U32 R128, RZ, RZ, R144 ;  /* 0x000000ffff807224 */ /* 0x001fe200078e0090 */
[----:B-1----:R-:W-:Y:S01]  /*3950*/  MOV R131, R139 ;  /* 0x0000008b00837202 */ /* 0x002fe20000000f00 */
[----:B------:R-:W-:Y:S01]  /*3960*/  IMAD.MOV.U32 R129, RZ, RZ, R143 ;  /* 0x000000ffff817224 */ /* 0x000fe200078e008f */
[----:B------:R0:W4:Y:S01]  /*3970*/  @!P1 LDG.E.U16 R180, desc[UR14][R126.64] ;  /* 0x0000000e7eb49981 */ /* 0x000122000c1e1500 */
[----:B------:R-:W-:Y:S02]  /*3980*/  IMAD.MOV.U32 R130, RZ, RZ, R138 ;  /* 0x000000ffff827224 */ /* 0x000fe400078e008a */
[----:B--2---:R-:W-:Y:S02]  /*3990*/  IMAD.MOV.U32 R132, RZ, RZ, R140 ;  /* 0x000000ffff847224 */ /* 0x004fe400078e008c */
[----:B------:R-:W-:-:S02]  /*39a0*/  IMAD.MOV.U32 R133, RZ, RZ, R141 ;  /* 0x000000ffff857224 */ /* 0x000fc400078e008d */
        /* <DEDUP_REMOVED lines=11> */
[----:B------:R0:W2:Y:S02]  /*3a60*/  @!P1 LDG.E.U16 R220, desc[UR14][R142.64] ;  /* 0x0000000e8edc9981 */ /* 0x0000a4000c1e1500 */
[C---:B------:R-:W-:Y:S02]  /*3a70*/  IMAD.WIDE R138, R12.reuse, 0x2, R132 ;  /* 0x000000020c8a7825 */ /* 0x040fe400078e0284 */
[----:B------:R1:W2:Y:S02]  /*3a80*/  @!P1 LDG.E.U16 R213, desc[UR14][R136.64] ;  /* 0x0000000e88d59981 */ /* 0x0002a4000c1e1500 */
[C---:B------:R-:W-:Y:S02]  /*3a90*/  IMAD.WIDE R140, R12.reuse, 0x2, R130 ;  /* 0x000000020c8c7825 */ /* 0x040fe400078e0282 */
[----:B------:R5:W2:Y:S02]  /*3aa0*/  @!P1 LDG.E.U16 R218, desc[UR14][R138.64] ;  /* 0x0000000e8ada9981 */ /* 0x000aa4000c1e1500 */
[----:B------:R-:W-:-:S02]  /*3ab0*/  IMAD.WIDE R144, R12, 0x2, R126 ;  /* 0x000000020c907825 */ /* 0x000fc400078e027e */
[----:B------:R3:W2:Y:S02]  /*3ac0*/  @!P1 LDG.E.U16 R215, desc[UR14][R140.64] ;  /* 0x0000000e8cd79981 */ /* 0x0006a4000c1e1500 */
[----:B0-----:R-:W-:Y:S02]  /*3ad0*/  IMAD.MOV.U32 R142, RZ, RZ, R154 ;  /* 0x000000ffff8e7224 */ /* 0x001fe400078e009a */
[----:B------:R-:W-:Y:S01]  /*3ae0*/  IMAD.MOV.U32 R143, RZ, RZ, R155 ;  /* 0x000000ffff8f7224 */ /* 0x000fe200078e009b */
[----:B------:R0:W2:Y:S01]  /*3af0*/  @!P1 LDG.E.U16 R217, desc[UR14][R144.64] ;  /* 0x0000000e90d99981 */ /* 0x0000a2000c1e1500 */
[----:B-1----:R-:W-:Y:S02]  /*3b00*/  IMAD.MOV.U32 R136, RZ, RZ, R146 ;  /* 0x000000ffff887224 */ /* 0x002fe400078e0092 */
[----:B------:R-:W-:Y:S02]  /*3b10*/  IMAD.MOV.U32 R137, RZ, RZ, R147 ;  /* 0x000000ffff897224 */ /* 0x000fe400078e0093 */
[----:B-----5:R-:W-:-:S02]  /*3b20*/  IMAD.MOV.U32 R138, RZ, RZ, R148 ;  /* 0x000000ffff8a7224 */ /* 0x020fc400078e0094 */
[----:B------:R-:W-:Y:S02]  /*3b30*/  IMAD.MOV.U32 R139, RZ, RZ, R149 ;  /* 0x000000ffff8b7224 */ /* 0x000fe400078e0095 */
[----:B---3--:R-:W-:Y:S02]  /*3b40*/  IMAD.MOV.U32 R140, RZ, RZ, R150 ;  /* 0x000000ffff8c7224 */ /* 0x008fe400078e0096 */
        /* <DEDUP_REMOVED lines=10> */
[----:B------:R0:W3:Y:S02]  /*3bf0*/  @!P1 LDG.E.U16 R226, desc[UR14][R148.64] ;  /* 0x0000000e94e29981 */ /* 0x0000e4000c1e1500 */
[C---:B------:R-:W-:Y:S02]  /*3c00*/  IMAD.WIDE R152, R12.reuse, 0x2, R138 ;  /* 0x000000020c987825 */ /* 0x040fe400078e028a */
[----:B------:R1:W5:Y:S02]  /*3c10*/  @!P1 LDG.E.U16 R221, desc[UR14][R150.64] ;  /* 0x0000000e96dd9981 */ /* 0x000364000c1e1500 */
[C---:B------:R-:W-:Y:S02]  /*3c20*/  IMAD.WIDE R154, R12.reuse, 0x2, R136 ;  /* 0x000000020c9a7825 */ /* 0x040fe400078e0288 */
[----:B------:R1:W5:Y:S02]  /*3c30*/  @!P1 LDG.E.U16 R228, desc[UR14][R152.64] ;  /* 0x0000000e98e49981 */ /* 0x000364000c1e1500 */
[----:B------:R-:W-:Y:S01]  /*3c40*/  IMAD.WIDE R146, R12, 0x2, R144 ;  /* 0x000000020c927825 */ /* 0x000fe200078e0290 */
[----:B0-----:R-:W-:Y:S01]  /*3c50*/  MOV R149, R157 ;  /* 0x0000009d00957202 */ /* 0x001fe20000000f00 */
[----:B------:R0:W5:Y:S02]  /*3c60*/  @!P1 LDG.E.U16 R230, desc[UR14][R154.64] ;  /* 0x0000000e9ae69981 */ /* 0x000164000c1e1500 */
[----:B------:R-:W-:-:S02]  /*3c70*/  IMAD.MOV.U32 R148, RZ, RZ, R156 ;  /* 0x000000ffff947224 */ /* 0x000fc400078e009c */
[----:B-1----:R-:W-:Y:S01]  /*3c80*/  IMAD.MOV.U32 R150, RZ, RZ, R232 ;  /* 0x000000ffff967224 */ /* 0x002fe200078e00e8 */
[----:B------:R1:W5:Y:S01]  /*3c90*/  @!P1 LDG.E.U16 R224, desc[UR14][R146.64] ;  /* 0x0000000e92e09981 */ /* 0x000362000c1e1500 */
[----:B------:R-:W-:Y:S02]  /*3ca0*/  IMAD.MOV.U32 R151, RZ, RZ, R223 ;  /* 0x000000ffff977224 */ /* 0x000fe400078e00df */
[----:B------:R-:W-:Y:S02]  /*3cb0*/  IMAD.MOV.U32 R152, RZ, RZ, R158 ;  /* 0x000000ffff987224 */ /* 0x000fe400078e009e */
[----:B------:R-:W-:Y:S02]  /*3cc0*/  IMAD.MOV.U32 R153, RZ, RZ, R159 ;  /* 0x000000ffff997224 */ /* 0x000fe400078e009f */
[----:B0-----:R-:W-:Y:S02]  /*3cd0*/  IMAD.MOV.U32 R154, RZ, RZ, R160 ;  /* 0x000000ffff9a7224 */ /* 0x001fe400078e00a0 */
[----:B------:R-:W-:Y:S01]  /*3ce0*/  IMAD.MOV.U32 R155, RZ, RZ, R161 ;  /* 0x000000ffff9b7224 */ /* 0x000fe200078e00a1 */
[----:B------:R-:W-:Y:S01]  /*3cf0*/  PRMT R232, RZ, 0x7610, R232 ;  /* 0x00007610ffe87816 */ /* 0x000fe200000000e8 */
[----:B-1----:R-:W-:Y:S01]  /*3d00*/  IMAD.MOV.U32 R146, RZ, RZ, R168 ;  /* 0x000000ffff927224 */ /* 0x002fe200078e00a8 */
[----:B------:R-:W-:Y:S01]  /*3d10*/  PRMT R225, RZ, 0x7610, R225 ;  /* 0x00007610ffe17816 */ /* 0x000fe200000000e1 */
[----:B------:R-:W-:Y:S01]  /*3d20*/  IMAD.MOV.U32 R147, RZ, RZ, R169 ;  /* 0x000000ffff937224 */ /* 0x000fe200078e00a9 */
[----:B------:R-:W-:Y:S01]  /*3d30*/  PRMT R234, RZ, 0x7610, R234 ;  /* 0x00007610ffea7816 */ /* 0x000fe200000000ea */
[----:B------:R-:W-:Y:S01]  /*3d40*/  IMAD.WIDE R156, R12, 0x2, R152 ;  /* 0x000000020c9c7825 */ /* 0x000fe200078e0298 */
[----:B------:R-:W-:-:S03]  /*3d50*/  PRMT R229, RZ, 0x7610, R229 ;  /* 0x00007610ffe57816 */ /* 0x000fc600000000e5 */
[C---:B------:R-:W-:Y:S01]  /*3d60*/  IMAD.WIDE R158, R12.reuse, 0x2, R148 ;  /* 0x000000020c9e7825 */ /* 0x040fe200078e0294 */
[----:B------:R-:W-:Y:S01]  /*3d70*/  PRMT R236, RZ, 0x7610, R236 ;  /* 0x00007610ffec7816 */ /* 0x000fe200000000ec */
[----:B------:R0:W5:Y:S02]  /*3d80*/  @!P1 LDG.E.U16 R225, desc[UR14][R156.64] ;  /* 0x0000000e9ce19981 */ /* 0x000164000c1e1500 */
[C---:B------:R-:W-:Y:S02]  /*3d90*/  IMAD.WIDE R160, R12.reuse, 0x2, R154 ;  /* 0x000000020ca07825 */ /* 0x040fe400078e029a */
[----:B------:R1:W5:Y:S02]  /*3da0*/  @!P1 LDG.E.U16 R229, desc[UR14][R158.64] ;  /* 0x0000000e9ee59981 */ /* 0x000364000c1e1500 */
[C---:B------:R-:W-:Y:S02]  /*3db0*/  IMAD.WIDE R162, R12.reuse, 0x2, R150 ;  /* 0x000000020ca27825 */ /* 0x040fe400078e0296 */
[----:B------:R1:W5:Y:S02]  /*3dc0*/  @!P1 LDG.E.U16 R232, desc[UR14][R160.64] ;  /* 0x0000000ea0e89981 */ /* 0x000364000c1e1500 */
[----:B------:R-:W-:-:S02]  /*3dd0*/  IMAD.WIDE R168, R12, 0x2, R146 ;  /* 0x000000020ca87825 */ /* 0x000fc400078e0292 */
[----:B------:R1:W5:Y:S02]  /*3de0*/  @!P1 LDG.E.U16 R234, desc[UR14][R162.64] ;  /* 0x0000000ea2ea9981 */ /* 0x000364000c1e1500 */
[----:B0-----:R-:W-:Y:S02]  /*3df0*/  IMAD.MOV.U32 R156, RZ, RZ, R166 ;  /* 0x000000ffff9c7224 */ /* 0x001fe400078e00a6 */
[----:B------:R-:W-:Y:S01]  /*3e00*/  IMAD.MOV.U32 R157, RZ, RZ, R219 ;  /* 0x000000ffff9d7224 */ /* 0x000fe200078e00db */
[----:B------:R0:W5:Y:S01]  /*3e10*/  @!P1 LDG.E.U16 R236, desc[UR14][R168.64] ;  /* 0x0000000ea8ec9981 */ /* 0x000162000c1e1500 */
[----:B-1----:R-:W-:Y:S02]  /*3e20*/  IMAD.MOV.U32 R158, RZ, RZ, R164 ;  /* 0x000000ffff9e7224 */ /* 0x002fe400078e00a4 */
[----:B------:R-:W-:Y:S02]  /*3e30*/  IMAD.MOV.U32 R159, RZ, RZ, R165 ;  /* 0x000000ffff9f7224 */ /* 0x000fe400078e00a5 */
[----:B------:R-:W-:-:S02]  /*3e40*/  IMAD.MOV.U32 R160, RZ, RZ, R222 ;  /* 0x000000ffffa07224 */ /* 0x000fc400078e00de */
[----:B------:R-:W-:Y:S02]  /*3e50*/  IMAD.MOV.U32 R161, RZ, RZ, R167 ;  /* 0x000000ffffa17224 */ /* 0x000fe400078e00a7 */
[----:B------:R-:W-:Y:S02]  /*3e60*/  IMAD.MOV.U32 R162, RZ, RZ, R170 ;  /* 0x000000ffffa27224 */ /* 0x000fe400078e00aa */
[----:B------:R-:W-:Y:S01]  /*3e70*/  IMAD.MOV.U32 R163, RZ, RZ, R171 ;  /* 0x000000ffffa37224 */ /* 0x000fe200078e00ab */
[----:B------:R-:W-:Y:S01]  /*3e80*/  PRMT R219, RZ, 0x7610, R219 ;  /* 0x00007610ffdb7816 */ /* 0x000fe200000000db */
[C---:B------:R-:W-:Y:S01]  /*3e90*/  IMAD.WIDE R166, R12.reuse, 0x2, R160 ;  /* 0x000000020ca67825 */ /* 0x040fe200078e02a0 */
[----:B------:R-:W-:Y:S02]  /*3ea0*/  PRMT R223, RZ, 0x7610, R223 ;  /* 0x00007610ffdf7816 */ /* 0x000fe400000000df */
[----:B------:R-:W-:Y:S01]  /*3eb0*/  PRMT R227, RZ, 0x7610, R227 ;  /* 0x00007610ffe37816 */ /* 0x000fe200000000e3 */
[----:B------:R-:W-:Y:S01]  /*3ec0*/  IMAD.WIDE R164, R12, 0x2, R162 ;  /* 0x000000020ca47825 */ /* 0x000fe200078e02a2 */
[----:B------:R-:W-:-:S02]  /*3ed0*/  PRMT R231, RZ, 0x7610, R231 ;  /* 0x00007610ffe77816 */ /* 0x000fc400000000e7 */
[----:B------:R-:W5:Y:S01]  /*3ee0*/  @!P1 LDG.E.U16 R223, desc[UR14][R166.64] ;  /* 0x0000000ea6df9981 */ /* 0x000f62000c1e1500 */
[----:B0-----:R-:W-:-:S03]  /*3ef0*/  IMAD.WIDE R168, R12, 0x2, R158 ;  /* 0x000000020ca87825 */ /* 0x001fc600078e029e */
[----:B------:R-:W5:Y:S01]  /*3f00*/  @!P1 LDG.E.U16 R219, desc[UR14][R164.64] ;  /* 0x0000000ea4db9981 */ /* 0x000f62000c1e1500 */
[----:B------:R-:W-:-:S03]  /*3f10*/  IMAD.WIDE R170, R12, 0x2, R156 ;  /* 0x000000020caa7825 */ /* 0x000fc600078e029c */
[----:B------:R-:W5:Y:S04]  /*3f20*/  @!P1 LDG.E.U16 R227, desc[UR14][R168.64] ;  /* 0x0000000ea8e39981 */ /* 0x000f68000c1e1500 */
[----:B------:R-:W5:Y:S04]  /*3f30*/  @!P1 LDG.E.U16 R231, desc[UR14][R170.64] ;  /* 0x0000000eaae79981 */ /* 0x000f68000c1e1500 */
[----:B------:R-:W-:Y:S04]  /*3f40*/  STS.U16 [R6+UR12], R173 ;  /* 0x000000ad06007988 */ /* 0x000fe8000800040c */
[----:B------:R-:W-:Y:S04]  /*3f50*/  STS.U16 [R6+UR12+0x400], R175 ;  /* 0x000400af06007988 */ /* 0x000fe8000800040c */
[----:B------:R-:W-:Y:S04]  /*3f60*/  STS.U16 [R6+UR12+0x800], R177 ;  /* 0x000800b106007988 */ /* 0x000fe8000800040c */
[----:B----4-:R-:W-:Y:S04]  /*3f70*/  STS.U16 [R6+UR12+0xc00], R179 ;  /* 0x000c00b306007988 */ /* 0x010fe8000800040c */
[----:B------:R-:W-:Y:S04]  /*3f80*/  STS.U16 [R6+UR12+0x1000], R23 ;  /* 0x0010001706007988 */ /* 0x000fe8000800040c */
        /* <DEDUP_REMOVED lines=31> */
[----:B--2---:R-:W-:Y:S01]  /*4180*/  STS.U16 [R7+UR12+0x5000], R220 ;  /* 0x005000dc07007988 */ /* 0x004fe2000800040c */
[----:B------:R-:W-:-:S03]  /*4190*/  USHF.L.U32 UR4, UR42, 0x6, URZ ;  /* 0x000000062a047899 */ /* 0x000fc6000800063f */
[----:B---3--:R-:W-:Y:S04]  /*41a0*/  STS.U16 [R7+UR12+0x5400], R226 ;  /* 0x005400e207007988 */ /* 0x008fe8000800040c */
[----:B-----5:R-:W-:Y:S04]  /*41b0*/  STS.U16 [R7+UR12+0x5800], R228 ;  /* 0x005800e407007988 */ /* 0x020fe8000800040c */
        /* <DEDUP_REMOVED lines=22> */
[----:B------:R0:W-:Y:S04]  /*4320*/  STS.U16 [R92+UR12+0x5700], R223 ;  /* 0x005700df5c007988 */ /* 0x0001e8000800040c */
[----:B------:R1:W-:Y:S04]  /*4330*/  STS.U16 [R92+UR12+0x5b00], R227 ;  /* 0x005b00e35c007988 */ /* 0x0003e8000800040c */
[----:B------:R1:W-:Y:S01]  /*4340*/  STS.U16 [R92+UR12+0x5f00], R231 ;  /* 0x005f00e75c007988 */ /* 0x0003e2000800040c */
[----:B------:R2:W-:Y:S06]  /*4350*/  MEMBAR.ALL.CTA ;  /* 0x0000000000007992 */ /* 0x0005ec0000008000 */
[----:B--2---:R-:W2:Y:S01]  /*4360*/  FENCE.VIEW.ASYNC.S ;  /* 0x00000000000073c6 */ /* 0x004ea20000000000 */
[----:B------:R-:W-:-:S04]  /*4370*/  ULOP3.LUT UR4, UR4, 0x100, URZ, 0xc0, !UPT ;  /* 0x0000010004047892 */ /* 0x000fc8000f8ec03f */
[----:B------:R-:W-:Y:S01]  /*4380*/  ULEA.HI UR4, UR41, UR4, URZ, 0x1c ;  /* 0x0000000429047291 */ /* 0x000fe2000f8fe03f */
[----:B--2---:R-:W-:Y:S03]  /*4390*/  BAR.SYNC.DEFER_BLOCKING 0x0 ;  /* 0x0000000000007b1d */ /* 0x004fe60000010000 */
[----:B------:R-:W-:-:S03]  /*43a0*/  ULOP3.LUT UR6, UR4, 0x3fff, URZ, 0xc0, !UPT ;  /* 0x00003fff04067892 */ /* 0x000fc6000f8ec03f */
[----:B------:R-:W-:Y:S01]  /*43b0*/  UMOV UR4, UR13 ;  /* 0x0000000d00047c82 */ /* 0x000fe20008000000 */
[----:B------:R-:W-:Y:S01]  /*43c0*/  UMOV UR5, 0x40000040 ;  /* 0x4000004000057882 */ /* 0x000fe20000000000 */
[----:B------:R-:W-:Y:S01]  /*43d0*/  UMOV UR7, 0x40000040 ;  /* 0x4000004000077882 */ /* 0x000fe20000000000 */
[----:B------:R-:W-:-:S06]  /*43e0*/  WARPGROUP.ARRIVE ;  /* 0x00000000000079c5 */ /* 0x000fcc0000000000 */
[----:B------:R-:W-:Y:S01]  /*43f0*/  HGMMA.64x32x16.F32 R24, gdesc[UR4].tnspA, R24 ;  /* 0x20600000041879f0 */ /* 0x000fe20008700818 */
[----:B------:R-:W-:Y:S01]  /*4400*/  UIADD3 UR10, UP0, UR6, 0x2, URZ ;  /* 0x00000002060a7890 */ /* 0x000fe2000ff1e03f */
[----:B------:R-:W-:-:S03]  /*4410*/  UMOV UR4, URZ ;  /* 0x0000003f00047c82 */ /* 0x000fc60008000000 */
[----:B------:R-:W-:-:S04]  /*4420*/  UIADD3.X UR11, UR4, 0x40000040, URZ, UP0, !UPT ;  /* 0x40000040040b7890 */ /* 0x000fc800087fe43f */
[----:B------:R-:W-:-:S05]  /*4430*/  UIADD3.64 UR18, UR10, 0x2, URZ ;  /* 0x000000020a127897 */ /* 0x000fca000fffe03f */
[----:B------:R-:W-:Y:S01]  /*4440*/  HGMMA.64x32x16.F32 R24, gdesc[UR8].tnspA, R24 ;  /* 0x20600000081879f0 */ /* 0x000fe20008700818 */
[----:B------:R-:W-:-:S03]  /*4450*/  UIADD3.64 UR22, UR10, 0x4, URZ ;  /* 0x000000040a167897 */ /* 0x000fc6000fffe03f */
[----:B------:R-:W-:Y:S01]  /*4460*/  HGMMA.64x32x16.F32 R24, gdesc[UR16].tnspA, R24 ;  /* 0x20600000101879f0 */ /* 0x000fe20008700818 */
        /* <DEDUP_REMOVED lines=8> */
[----:B------:R-:W-:Y:S02]  /*44f0*/  VIADD R56, R56, 0xffffffff ;  /* 0xffffffff38387836 */ /* 0x000fe40000000000 */
[----:B------:R-:W-:-:S04]  /*4500*/  IMAD.WIDE R168, R16, 0x2, R146 ;  /* 0x0000000210a87825 */ /* 0x000fc800078e0292 */
[----:B------:R-:W-:Y:S01]  /*4510*/  IMAD.WIDE R146, R16, 0x2, R136 ;  /* 0x0000000210927825 */ /* 0x000fe200078e0288 */
[----:B------:R-:W-:-:S03]  /*4520*/  ISETP.NE.U32.AND P0, PT, R56, RZ, PT ;  /* 0x000000ff3800720c */ /* 0x000fc60003f05070 */
[C---:B------:R-:W-:Y:S01]  /*4530*/  IMAD.WIDE R136, R16.reuse, 0x2, R160 ;  /* 0x0000000210887825 */ /* 0x040fe200078e02a0 */
[----:B------:R-:W-:Y:S03]  /*4540*/  HGMMA.64x32x16.F32 R24, gdesc[UR36].tnspA, R24, gsb0 ;  /* 0x20600000241879f0 */ /* 0x000fe60008000818 */
[----:B------:R-:W-:-:S04]  /*4550*/  IMAD.WIDE R160, R16, 0x2, R154 ;  /* 0x0000000210a07825 */ /* 0x000fc800078e029a */
[----:B------:R-:W-:-:S04]  /*4560*/  IMAD.WIDE R154, R16, 0x2, R142 ;  /* 0x00000002109a7825 */ /* 0x000fc800078e028e */
[----:B------:R-:W-:-:S04]  /*4570*/  IMAD.WIDE R142, R16, 0x2, R126 ;  /* 0x00000002108e7825 */ /* 0x000fc800078e027e */
[----:B------:R-:W-:-:S04]  /*4580*/  IMAD.WIDE R166, R16, 0x2, R156 ;  /* 0x0000000210a67825 */ /* 0x000fc800078e029c */
[----:B------:R-:W-:-:S04]  /*4590*/  IMAD.WIDE R164, R16, 0x2, R158 ;  /* 0x0000000210a47825 */ /* 0x000fc800078e029e */
[----:B0-----:R-:W-:-:S04]  /*45a0*/  IMAD.WIDE R222, R16, 0x2, R150 ;  /* 0x0000000210de7825 */ /* 0x001fc800078e0296 */
[----:B------:R-:W-:-:S04]  /*45b0*/  IMAD.WIDE R128, R16, 0x2, R128 ;  /* 0x0000000210807825 */ /* 0x000fc800078e0280 */
[----:B------:R-:W-:-:S04]  /*45c0*/  IMAD.WIDE R158, R16, 0x2, R152 ;  /* 0x00000002109e7825 */ /* 0x000fc800078e0298 */
[----:B------:R-:W-:-:S04]  /*45d0*/  IMAD.WIDE R152, R16, 0x2, R144 ;  /* 0x0000000210987825 */ /* 0x000fc800078e0290 */
[----:B------:R-:W-:Y:S02]  /*45e0*/  IMAD.MOV.U32 R145, RZ, RZ, R143 ;  /* 0x000000ffff917224 */ /* 0x000fe400078e008f */
[----:B------:R-:W-:Y:S01]  /*45f0*/  IMAD.MOV.U32 R219, RZ, RZ, R167 ;  /* 0x000000ffffdb7224 */ /* 0x000fe200078e00a7 */
[----:B------:R-:W-:Y:S01]  /*4600*/  MOV R167, R137 ;  /* 0x0000008900a77202 */ /* 0x000fe20000000f00 */
[----:B------:R-:W-:Y:S02]  /*4610*/  IMAD.MOV.U32 R232, RZ, RZ, R222 ;  /* 0x000000ffffe87224 */ /* 0x000fe400078e00de */
[----:B------:R-:W-:Y:S02]  /*4620*/  IMAD.MOV.U32 R144, RZ, RZ, R128 ;  /* 0x000000ffff907224 */ /* 0x000fe400078e0080 */
[----:B------:R-:W-:Y:S02]  /*4630*/  IMAD.MOV.U32 R143, RZ, RZ, R129 ;  /* 0x000000ffff8f7224 */ /* 0x000fe400078e0081 */
[----:B------:R-:W-:-:S02]  /*4640*/  IMAD.MOV.U32 R222, RZ, RZ, R136 ;  /* 0x000000ffffde7224 */ /* 0x000fc400078e0088 */
[----:B------:R-:W-:-:S04]  /*4650*/  IMAD.WIDE R128, R16, 0x2, R118 ;  /* 0x0000000210807825 */ /* 0x000fc800078e0276 */
[----:B------:R-:W-:-:S04]  /*4660*/  IMAD.WIDE R136, R16, 0x2, R134 ;  /* 0x0000000210887825 */ /* 0x000fc800078e0286 */
[----:B------:R-:W-:Y:S01]  /*4670*/  IMAD.WIDE R118, R16, 0x2, R106 ;  /* 0x0000000210767825 */ /* 0x000fe200078e026a */
[----:B------:R-:W-:-:S03]  /*4680*/  UIADD3 UR40, UR40, -0x80, URZ ;  /* 0xffffff8028287890 */ /* 0x000fc6000fffe03f */
[----:B------:R-:W-:Y:S01]  /*4690*/  IMAD.WIDE R156, R16, 0x2, R148 ;  /* 0x00000002109c7825 */ /* 0x000fe200078e0294 */
[----:B------:R-:W-:-:S03]  /*46a0*/  WARPGROUP.DEPBAR.LE gsb0, 0x0 ;  /* 0x00008000000079c5 */ /* 0x000fc60000010000 */
[----:B------:R-:W-:-:S04]  /*46b0*/  IMAD.WIDE R134, R16, 0x2, R116 ;  /* 0x0000000210867825 */ /* 0x000fc800078e0274 */
        /* <DEDUP_REMOVED lines=10> */
[----:B------:R-:W-:Y:S02]  /*4760*/  IMAD.MOV.U32 R120, RZ, RZ, R118 ;  /* 0x000000ffff787224 */ /* 0x000fe400078e0076 */
[----:B------:R-:W-:-:S04]  /*4770*/  IMAD.WIDE R170, R16, 0x2, R162 ;  /* 0x0000000210aa7825 */ /* 0x000fc800078e02a2 */
[----:B------:R-:W-:-:S04]  /*4780*/  IMAD.WIDE R132, R16, 0x2, R122 ;  /* 0x0000000210847825 */ /* 0x000fc800078e027a */
[----:B------:R-:W-:Y:S02]  /*4790*/  IMAD.MOV.U32 R118, RZ, RZ, R116 ;  /* 0x000000ffff767224 */ /* 0x000fe400078e0074 */
        /* <DEDUP_REMOVED lines=8> */
[----:B------:R-:W-:Y:S01]  /*4820*/  IMAD.MOV.U32 R125, RZ, RZ, R105 ;  /* 0x000000ffff7d7224 */ /* 0x000fe200078e0069 */
[----:B-1----:R-:W-:Y:S06]  /*4830*/  @P0 BRA `(.L_x_1) ;  /* 0xffffffe400400947 */ /* 0x002fec000383ffff */
[----:B------:R-:W-:Y:S02]  /*4840*/  F2FP.F16.F32.PACK_AB R10, R31, R27 ;  /* 0x0000001b1f0a723e */ /* 0x000fe400000000ff */
[----:B------:R-:W-:Y:S02]  /*4850*/  F2FP.F16.F32.PACK_AB R8, R29, R25 ;  /* 0x000000191d08723e */ /* 0x000fe400000000ff */
[----:B------:R-:W-:Y:S02]  /*4860*/  F2FP.F16.F32.PACK_AB R11, R39, R35 ;  /* 0x00000023270b723e */ /* 0x000fe400000000ff */
[----:B------:R-:W-:Y:S02]  /*4870*/  F2FP.F16.F32.PACK_AB R27, R38, R34 ;  /* 0x00000022261b723e */ /* 0x000fe400000000ff */
[----:B------:R-:W-:Y:S02]  /*4880*/  F2FP.F16.F32.PACK_AB R26, R30, R26 ;  /* 0x0000001a1e1a723e */ /* 0x000fe400000000ff */
[----:B------:R-:W-:-:S02]  /*4890*/  F2FP.F16.F32.PACK_AB R9, R37, R33 ;  /* 0x000000212509723e */ /* 0x000fc400000000ff */
[----:B------:R-:W-:Y:S02]  /*48a0*/  F2FP.F16.F32.PACK_AB R25, R36, R32 ;  /* 0x000000202419723e */ /* 0x000fe400000000ff */
[----:B------:R-:W-:-:S07]  /*48b0*/  F2FP.F16.F32.PACK_AB R24, R28, R24 ;  /* 0x000000181c18723e */ /* 0x000fce00000000ff */
.L_x_0:
[C---:B------:R-:W-:Y:S01]  /*48c0*/  IMAD.SHL.U32 R6, R0.reuse, 0x4, RZ ;  /* 0x0000000400067824 */ /* 0x040fe200078e00ff */
[----:B------:R-:W-:Y:S01]  /*48d0*/  BAR.SYNC.DEFER_BLOCKING 0x0 ;  /* 0x0000000000007b1d */ /* 0x000fe20000010000 */
[C---:B------:R-:W-:Y:S01]  /*48e0*/  IMAD.SHL.U32 R12, R0.reuse, 0x10, RZ ;  /* 0x00000010000c7824 */ /* 0x040fe200078e00ff */
[--C-:B------:R-:W-:Y:S01]  /*48f0*/  SHF.R.S32.HI R14, RZ, 0x3, R0.reuse ;  /* 0x00000003ff0e7819 */ /* 0x100fe20000011400 */
[----:B------:R-:W-:Y:S01]  /*4900*/  IMAD.SHL.U32 R7, R0, 0x40, RZ ;  /* 0x0000004000077824 */ /* 0x000fe200078e00ff */
[----:B------:R-:W-:Y:S01]  /*4910*/  LOP3.LUT R6, R6, 0x1b8, RZ, 0xc0, !PT ;  /* 0x000001b806067812 */ /* 0x000fe200078ec0ff */
[----:B------:R-:W-:Y:S01]  /*4920*/  IMAD.SHL.U32 R13, R0, 0x8, RZ ;  /* 0x00000008000d7824 */ /* 0x000fe200078e00ff */
[----:B------:R-:W-:Y:S01]  /*4930*/  LOP3.LUT R12, R12, 0x30, RZ, 0xc0, !PT ;  /* 0x000000300c0c7812 */ /* 0x000fe200078ec0ff */
[----:B------:R-:W-:Y:S01]  /*4940*/  ULDC UR4, c[0x0][0x244] ;  /* 0x0000910000047ab9 */ /* 0x000fe20000000800 */
[----:B------:R-:W-:Y:S01]  /*4950*/  LOP3.LUT R7, R6, 0x40, R7, 0xf8, !PT ;  /* 0x0000004006077812 */ /* 0x000fe200078ef807 */
[----:B------:R-:W-:Y:S01]  /*4960*/  ULDC.64 UR6, c[0x0][0x228] ;  /* 0x00008a0000067ab9 */ /* 0x000fe20000000a00 */
[----:B------:R-:W-:-:S02]  /*4970*/  SHF.R.S32.HI R6, RZ, 0x4, R0 ;  /* 0x00000004ff067819 */ /* 0x000fc40000011400 */
[----:B------:R-:W-:Y:S02]  /*4980*/  LOP3.LUT R15, R12, 0x380, R13, 0xf8, !PT ;  /* 0x000003800c0f7812 */ /* 0x000fe400078ef80d */
[----:B------:R-:W-:Y:S02]  /*4990*/  SHF.R.S32.HI R12, RZ, 0x2, R0 ;  /* 0x00000002ff0c7819 */ /* 0x000fe40000011400 */
[----:B------:R-:W-:Y:S02]  /*49a0*/  SGXT R0, R6, 0x1 ;  /* 0x000000010600781a */ /* 0x000fe40000000200 */
[----:B------:R-:W-:Y:S02]  /*49b0*/  SHF.R.U32.HI R13, RZ, 0x1, R2 ;  /* 0x00000001ff0d7819 */ /* 0x000fe40000011602 */
[----:B------:R-:W-:Y:S01]  /*49c0*/  LOP3.LUT R7, R7, 0x840, R0, 0x78, !PT ;  /* 0x0000084007077812 */ /* 0x000fe200078e7800 */
[----:B------:R-:W-:Y:S01]  /*49d0*/  IMAD R0, R5, UR4, RZ ;  /* 0x0000000405007c24 */ /* 0x000fe2000f8e02ff */
[----:B------:R-:W-:Y:S01]  /*49e0*/  SGXT R6, R12, 0x1 ;  /* 0x000000010c06781a */ /* 0x000fe20000000200 */
[----:B------:R-:W-:Y:S01]  /*49f0*/  ULDC.64 UR4, c[0x0][0x220] ;  /* 0x0000880000047ab9 */ /* 0x000fe20000000a00 */
[----:B------:R-:W-:Y:S01]  /*4a00*/  SGXT R12, R14, 0x1 ;  /* 0x000000010e0c781a */ /* 0x000fe20000000200 */
[----:B------:R-:W-:Y:S01]  /*4a10*/  IMAD R7, R2, 0x8, R7 ;  /* 0x0000000802077824 */ /* 0x000fe200078e0207 */
[----:B------:R-:W-:-:S02]  /*4a20*/  LOP3.LUT R6, R13, 0x840, R6, 0x78, !PT ;  /* 0x000008400d067812 */ /* 0x000fc400078e7806 */
[----:B------:R-:W-:Y:S02]  /*4a30*/  LOP3.LUT R15, R15, 0x1008, R12, 0xf8, !PT ;  /* 0x000010080f0f7812 */ /* 0x000fe400078ef80c */
[----:B------:R-:W-:Y:S01]  /*4a40*/  LOP3.LUT R2, R7, 0x8, RZ, 0x3c, !PT ;  /* 0x0000000807027812 */ /* 0x000fe200078e3cff */
[----:B------:R-:W-:Y:S01]  /*4a50*/  STS.64 [R7+UR12], R24 ;  /* 0x0000001807007988 */ /* 0x000fe20008000a0c */
[----:B------:R-:W-:Y:S02]  /*4a60*/  LOP3.LUT R22, R15, R6, RZ, 0xfc, !PT ;  /* 0x000000060f167212 */ /* 0x000fe400078efcff */
[----:B------:R-:W-:Y:S01]  /*4a70*/  ISETP.GE.AND P0, PT, R5, UR6, PT ;  /* 0x0000000605007c0c */ /* 0x000fe2000bf06270 */
[----:B------:R0:W-:Y:S01]  /*4a80*/  STS.64 [R7+UR12+0x200], R8 ;  /* 0x0002000807007988 */ /* 0x0001e20008000a0c */
[----:B------:R-:W-:Y:S02]  /*4a90*/  LOP3.LUT R23, R22, 0x8, RZ, 0x3c, !PT ;  /* 0x0000000816177812 */ /* 0x000fe400078e3cff */
[----:B------:R-:W-:Y:S01]  /*4aa0*/  LOP3.LUT R5, R4, R3, RZ, 0xfc, !PT ;  /* 0x0000000304057212 */ /* 0x000fe200078efcff */
[----:B------:R-:W-:Y:S01]  /*4ab0*/  STS.64 [R2+UR12+0x1000], R26 ;  /* 0x0010001a02007988 */ /* 0x000fe20008000a0c */
[----:B------:R-:W-:Y:S01]  /*4ac0*/  LEA R32, P1, R0, UR4, 0x1 ;  /* 0x0000000400207c11 */ /* 0x000fe2000f8208ff */
[----:B------:R-:W-:Y:S01]  /*4ad0*/  ULDC UR4, c[0x0][0x248] ;  /* 0x0000920000047ab9 */ /* 0x000fe20000000800 */
[----:B------:R-:W-:Y:S01]  /*4ae0*/  LOP3.LUT R12, R4, 0x34, R3, 0xfe, !PT ;  /* 0x00000034040c7812 */ /* 0x000fe200078efe03 */
[----:B------:R1:W-:Y:S01]  /*4af0*/  STS.64 [R2+UR12+0x1200], R10 ;  /* 0x0012000a02007988 */ /* 0x0003e20008000a0c */
[----:B------:R-:W-:-:S02]  /*4b00*/  LEA.HI.X.SX32 R34, R0, UR5, 0x1, P1 ;  /* 0x0000000500227c11 */ /* 0x000fc400088f0eff */
[C---:B------:R-:W-:Y:S01]  /*4b10*/  ISETP.LT.AND P1, PT, R5.reuse, UR7, !P0 ;  /* 0x0000000705007c0c */ /* 0x040fe2000c721270 */
[----:B------:R-:W-:Y:S01]  /*4b20*/  BAR.SYNC.DEFER_BLOCKING 0x0 ;  /* 0x0000000000007b1d */ /* 0x000fe20000010000 */
[----:B0-----:R-:W-:Y:S01]  /*4b30*/  IMAD R7, R5, UR4, RZ ;  /* 0x0000000405077c24 */ /* 0x001fe2000f8e02ff */
[C-C-:B------:R-:W-:Y:S02]  /*4b40*/  LOP3.LUT R0, R4.reuse, 0x3c, R3.reuse, 0xfe, !PT ;  /* 0x0000003c04007812 */ /* 0x140fe400078efe03 */
[C-C-:B------:R-:W-:Y:S02]  /*4b50*/  LOP3.LUT R13, R4.reuse, 0x2c, R3.reuse, 0xfe, !PT ;  /* 0x0000002c040d7812 */ /* 0x140fe400078efe03 */
[C---:B------:R-:W-:Y:S02]  /*4b60*/  LEA R6, P2, R7.reuse, R32, 0x1 ;  /* 0x0000002007067211 */ /* 0x040fe400078408ff */
[----:B-1----:R-:W-:Y:S02]  /*4b70*/  LOP3.LUT R2, R4, 0x4, R3, 0xfe, !PT ;  /* 0x0000000404027812 */ /* 0x002fe400078efe03 */
[----:B------:R-:W-:-:S02]  /*4b80*/  LEA.HI.X.SX32 R7, R7, R34, 0x1, P2 ;  /* 0x0000002207077211 */ /* 0x000fc400010f0eff */
[C---:B------:R-:W-:Y:S01]  /*4b90*/  ISETP.LT.AND P4, PT, R2.reuse, UR7, !P0 ;  /* 0x0000000702007c0c */ /* 0x040fe2000c781270 */
[----:B------:R-:W-:Y:S01]  /*4ba0*/  IMAD R9, R2, UR4, RZ ;  /* 0x0000000402097c24 */ /* 0x000fe2000f8e02ff */
[C-C-:B------:R-:W-:Y:S02]  /*4bb0*/  LOP3.LUT R11, R4.reuse, 0x38, R3.reuse, 0xfe, !PT ;  /* 0x00000038040b7812 */ /* 0x140fe400078efe03 */
[C-C-:B------:R-:W-:Y:S02]  /*4bc0*/  LOP3.LUT R10, R4.reuse, 0x30, R3.reuse, 0xfe, !PT ;  /* 0x00000030040a7812 */ /* 0x140fe400078efe03 */
[C---:B------:R-:W-:Y:S02]  /*4bd0*/  LEA R8, P3, R9.reuse, R32, 0x1 ;  /* 0x0000002009087211 */ /* 0x040fe400078608ff */
[C-C-:B------:R-:W-:Y:S02]  /*4be0*/  LOP3.LUT R14, R4.reuse, 0x28, R3.reuse, 0xfe, !PT ;  /* 0x00000028040e7812 */ /* 0x140fe400078efe03 */
[----:B------:R-:W-:Y:S01]  /*4bf0*/  LEA.HI.X.SX32 R9, R9, R34, 0x1, P3 ;  /* 0x0000002209097211 */ /* 0x000fe200018f0eff */
[----:B------:R-:W0:Y:S01]  /*4c00*/  LDS.64 R28, [R22+UR12] ;  /* 0x0000000c161c7984 */ /* 0x000e220008000a00 */
[----:B------:R-:W-:-:S02]  /*4c10*/  LOP3.LUT R15, R4, 0x24, R3, 0xfe, !PT ;  /* 0x00000024040f7812 */ /* 0x000fc400078efe03 */
[C-C-:B------:R-:W-:Y:S01]  /*4c20*/  LOP3.LUT R16, R4.reuse, 0x20, R3.reuse, 0xfe, !PT ;  /* 0x0000002004107812 */ /* 0x140fe200078efe03 */
[----:B------:R-:W1:Y:S01]  /*4c30*/  LDS.64 R30, [R23+UR12] ;  /* 0x0000000c171e7984 */ /* 0x000e620008000a00 */
[C-C-:B------:R-:W-:Y:S02]  /*4c40*/  LOP3.LUT R17, R4.reuse, 0x1c, R3.reuse, 0xfe, !PT ;  /* 0x0000001c04117812 */ /* 0x140fe400078efe03 */
[C-C-:B------:R-:W-:Y:S01]  /*4c50*/  LOP3.LUT R18, R4.reuse, 0x18, R3.reuse, 0xfe, !PT ;  /* 0x0000001804127812 */ /* 0x140fe200078efe03 */
[----:B------:R-:W2:Y:S01]  /*4c60*/  LDS.64 R24, [R22+UR12+0x400] ;  /* 0x0004000c16187984 */ /* 0x000ea20008000a00 */
[C-C-:B------:R-:W-:Y:S02]  /*4c70*/  LOP3.LUT R5, R4.reuse, 0x14, R3.reuse, 0xfe, !PT ;  /* 0x0000001404057812 */ /* 0x140fe400078efe03 */
[C-C-:B------:R-:W-:Y:S01]  /*4c80*/  LOP3.LUT R2, R4.reuse, 0x10, R3.reuse, 0xfe, !PT ;  /* 0x0000001004027812 */ /* 0x140fe200078efe03 */
[----:B------:R-:W3:Y:S01]  /*4c90*/  LDS.64 R26, [R23+UR12+0x400] ;  /* 0x0004000c171a7984 */ /* 0x000ee20008000a00 */
[C-C-:B------:R-:W-:Y:S01]  /*4ca0*/  LOP3.LUT R19, R4.reuse, 0xc, R3.reuse, 0xfe, !PT ;  /* 0x0000000c04137812 */ /* 0x140fe200078efe03 */
[----:B------:R-:W-:Y:S01]  /*4cb0*/  IMAD R21, R5, UR4, RZ ;  /* 0x0000000405157c24 */ /* 0x000fe2000f8e02ff */
[----:B------:R-:W-:Y:S01]  /*4cc0*/  LOP3.LUT R3, R4, 0x8, R3, 0xfe, !PT ;  /* 0x0000000804037812 */ /* 0x000fe200078efe03 */
[C---:B------:R-:W-:Y:S01]  /*4cd0*/  IMAD R20, R2.reuse, UR4, RZ ;  /* 0x0000000402147c24 */ /* 0x040fe2000f8e02ff */
[C---:B------:R-:W-:Y:S01]  /*4ce0*/  ISETP.LT.AND P3, PT, R19.reuse, UR7, !P0 ;  /* 0x0000000713007c0c */ /* 0x040fe2000c761270 */
[----:B------:R-:W-:Y:S01]  /*4cf0*/  IMAD R19, R19, UR4, RZ ;  /* 0x0000000413137c24 */ /* 0x000fe2000f8e02ff */
[----:B------:R-:W-:-:S04]  /*4d00*/  ISETP.LT.AND P2, PT, R2, UR7, !P0 ;  /* 0x0000000702007c0c */ /* 0x000fc8000c741270 */
[----:B------:R-:W-:Y:S01]  /*4d10*/  LEA R4, P5, R19, R32, 0x1 ;  /* 0x0000002013047211 */ /* 0x000fe200078a08ff */
[----:B0-----:R-:W-:Y:S01]  /*4d20*/  @P1 STG.E.U16 desc[UR14][R6.64], R28 ;  /* 0x0000001c06001986 */ /* 0x001fe2000c10150e */
[----:B------:R-:W-:Y:S02]  /*4d30*/  ISETP.LT.AND P1, PT, R5, UR7, !P0 ;  /* 0x0000000705007c0c */ /* 0x000fe4000c721270 */
[----:B------:R-:W-:Y:S01]  /*4d40*/  LEA.HI.X.SX32 R5, R19, R34, 0x1, P5 ;  /* 0x0000002213057211 */ /* 0x000fe200028f0eff */
[----:B-1----:R0:W-:Y:S01]  /*4d50*/  @P4 STG.E.U16 desc[UR14][R8.64], R30 ;  /* 0x0000001e08004986 */ /* 0x0021e2000c10150e */
[C---:B------:R-:W-:Y:S01]  /*4d60*/  ISETP.LT.AND P4, PT, R3.reuse, UR7, !P0 ;  /* 0x0000000703007c0c */ /* 0x040fe2000c781270 */
[----:B------:R-:W-:Y:S01]  /*4d70*/  IMAD R3, R3, UR4, RZ ;  /* 0x0000000403037c24 */ /* 0x000fe2000f8e02ff */
[----:B------:R-:W-:-:S04]  /*4d80*/  PRMT R19, R29, 0x7632, R19 ;  /* 0x000076321d137816 */ /* 0x000fc80000000013 */
[----:B------:R-:W-:-:S04]  /*4d90*/  LEA R2, P6, R3, R32, 0x1 ;  /* 0x0000002003027211 */ /* 0x000fc800078c08ff */
[----:B------:R-:W-:Y:S02]  /*4da0*/  LEA.HI.X.SX32 R3, R3, R34, 0x1, P6 ;  /* 0x0000002203037211 */ /* 0x000fe400030f0eff */
[----:B0-----:R-:W-:Y:S02]  /*4db0*/  PRMT R9, R28, 0x7632, R9 ;  /* 0x000076321c097816 */ /* 0x001fe40000000009 */
[-C--:B------:R-:W-:Y:S02]  /*4dc0*/  LEA R6, P6, R20, R32.reuse, 0x1 ;  /* 0x0000002014067211 */ /* 0x080fe400078c08ff */
[----:B------:R-:W-:Y:S01]  /*4dd0*/  LEA R8, P5, R21, R32, 0x1 ;  /* 0x0000002015087211 */ /* 0x000fe200078a08ff */
[----:B------:R0:W-:Y:S01]  /*4de0*/  @P4 STG.E.U16 desc[UR14][R2.64], R9 ;  /* 0x0000000902004986 */ /* 0x0001e2000c10150e */
[----:B------:R-:W-:Y:S02]  /*4df0*/  PRMT R30, R30, 0x7632, R30 ;  /* 0x000076321e1e7816 */ /* 0x000fe4000000001e */
[----:B------:R-:W-:-:S02]  /*4e00*/  LEA.HI.X.SX32 R7, R20, R34, 0x1, P6 ;  /* 0x0000002214077211 */ /* 0x000fc400030f0eff */
[----:B------:R-:W-:Y:S01]  /*4e10*/  ISETP.LT.AND P4, PT, R15, UR7, !P0 ;  /* 0x000000070f007c0c */ /* 0x000fe2000c781270 */
[----:B------:R1:W-:Y:S01]  /*4e20*/  @P3 STG.E.U16 desc[UR14][R4.64], R30 ;  /* 0x0000001e04003986 */ /* 0x0003e2000c10150e */
[C---:B------:R-:W-:Y:S01]  /*4e30*/  ISETP.LT.AND P3, PT, R17.reuse, UR7, !P0 ;  /* 0x0000000711007c0c */ /* 0x040fe2000c761270 */
[----:B------:R-:W-:Y:S02]  /*4e40*/  IMAD R17, R17, UR4, RZ ;  /* 0x0000000411117c24 */ /* 0x000fe4000f8e02ff */
[----:B------:R-:W-:Y:S01]  /*4e50*/  @P2 STG.E.U16 desc[UR14][R6.64], R29 ;  /* 0x0000001d06002986 */ /* 0x000fe2000c10150e */
[----:B------:R-:W-:Y:S01]  /*4e60*/  IMAD R15, R15, UR4, RZ ;  /* 0x000000040f0f7c24 */ /* 0x000fe2000f8e02ff */
[----:B0-----:R-:W-:Y:S02]  /*4e70*/  LEA.HI.X.SX32 R9, R21, R34, 0x1, P5 ;  /* 0x0000002215097211 */ /* 0x001fe400028f0eff */
[C---:B------:R-:W-:Y:S01]  /*4e80*/  ISETP.LT.AND P2, PT, R16.reuse, UR7, !P0 ;  /* 0x0000000710007c0c */ /* 0x040fe2000c741270 */
[----:B------:R-:W-:-:S02]  /*4e90*/  IMAD R16, R16, UR4, RZ ;  /* 0x0000000410107c24 */ /* 0x000fc4000f8e02ff */
[----:B------:R0:W-:Y:S01]  /*4ea0*/  @P1 STG.E.U16 desc[UR14][R8.64], R31 ;  /* 0x0000001f08001986 */ /* 0x0001e2000c10150e */
[C---:B------:R-:W-:Y:S01]  /*4eb0*/  ISETP.LT.AND P1, PT, R18.reuse, UR7, !P0 ;  /* 0x0000000712007c0c */ /* 0x040fe2000c721270 */
[----:B------:R-:W-:Y:S01]  /*4ec0*/  IMAD R18, R18, UR4, RZ ;  /* 0x0000000412127c24 */ /* 0x000fe2000f8e02ff */
[----:B-1----:R-:W-:-:S04]  /*4ed0*/  LEA R4, P5, R17, R32, 0x1 ;  /* 0x0000002011047211 */ /* 0x002fc800078a08ff */
[C---:B------:R-:W-:Y:S02]  /*4ee0*/  LEA R2, P6, R18.reuse, R32, 0x1 ;  /* 0x0000002012027211 */ /* 0x040fe400078c08ff */
[-C--:B------:R-:W-:Y:S01]  /*4ef0*/  LEA.HI.X.SX32 R5, R17, R34.reuse, 0x1, P5 ;  /* 0x0000002211057211 */ /* 0x080fe200028f0eff */
[----:B------:R-:W-:Y:S01]  /*4f00*/  IMAD R17, R11, UR4, RZ ;  /* 0x000000040b117c24 */ /* 0x000fe2000f8e02ff */
[----:B------:R-:W-:Y:S01]  /*4f10*/  LEA.HI.X.SX32 R3, R18, R34, 0x1, P6 ;  /* 0x0000002212037211 */ /* 0x000fe200030f0eff */
[----:B------:R-:W-:Y:S01]  /*4f20*/  IMAD R18, R0, UR4, RZ ;  /* 0x0000000400127c24 */ /* 0x000fe2000f8e02ff */
[CC--:B0-----:R-:W-:Y:S02]  /*4f30*/  LEA R8, P5, R15.reuse, R32.reuse, 0x1 ;  /* 0x000000200f087211 */ /* 0x0c1fe400078a08ff */
[----:B------:R-:W-:Y:S01]  /*4f40*/  LEA R6, P6, R16, R32, 0x1 ;  /* 0x0000002010067211 */ /* 0x000fe200078c08ff */
[----:B------:R0:W-:Y:S01]  /*4f50*/  @P1 STG.E.U16 desc[UR14][R2.64], R19 ;  /* 0x0000001302001986 */ /* 0x0001e2000c10150e */
[----:B------:R-:W-:Y:S01]  /*4f60*/  LEA.HI.X.SX32 R9, R15, R34, 0x1, P5 ;  /* 0x000000220f097211 */ /* 0x000fe200028f0eff */
[----:B------:R-:W-:Y:S01]  /*4f70*/  IMAD R15, R10, UR4, RZ ;  /* 0x000000040a0f7c24 */ /* 0x000fe2000f8e02ff */
[----:B------:R-:W-:-:S02]  /*4f80*/  PRMT R31, R31, 0x7632, R31 ;  /* 0x000076321f1f7816 */ /* 0x000fc4000000001f */
[C---:B------:R-:W-:Y:S01]  /*4f90*/  ISETP.LT.AND P5, PT, R14.reuse, UR7, !P0 ;  /* 0x000000070e007c0c */ /* 0x040fe2000c7a1270 */
[----:B------:R-:W-:Y:S01]  /*4fa0*/  IMAD R14, R14, UR4, RZ ;  /* 0x000000040e0e7c24 */ /* 0x000fe2000f8e02ff */
[----:B------:R-:W-:Y:S01]  /*4fb0*/  LEA.HI.X.SX32 R7, R16, R34, 0x1, P6 ;  /* 0x0000002210077211 */ /* 0x000fe200030f0eff */
[----:B------:R1:W-:Y:S01]  /*4fc0*/  @P3 STG.E.U16 desc[UR14][R4.64], R31 ;  /* 0x0000001f04003986 */ /* 0x0003e2000c10150e */
[----:B------:R-:W-:Y:S01]  /*4fd0*/  IMAD R16, R12, UR4, RZ ;  /* 0x000000040c107c24 */ /* 0x000fe2000f8e02ff */
[----:B------:R-:W-:Y:S02]  /*4fe0*/  ISETP.LT.AND P3, PT, R10, UR7, !P0 ;  /* 0x000000070a007c0c */ /* 0x000fe4000c761270 */
[----:B--2---:R2:W-:Y:S01]  /*4ff0*/  @P2 STG.E.U16 desc[UR14][R6.64], R24 ;  /* 0x0000001806002986 */ /* 0x0045e2000c10150e */
[----:B0-----:R-:W-:-:S03]  /*5000*/  LEA R2, P1, R14, R32, 0x1 ;  /* 0x000000200e027211 */ /* 0x001fc600078208ff */
[----:B---3--:R0:W-:Y:S01]  /*5010*/  @P4 STG.E.U16 desc[UR14][R8.64], R26 ;  /* 0x0000001a08004986 */ /* 0x0081e2000c10150e */
[C---:B------:R-:W-:Y:S01]  /*5020*/  ISETP.LT.AND P4, PT, R13.reuse, UR7, !P0 ;  /* 0x000000070d007c0c */ /* 0x040fe2000c781270 */
[----:B------:R-:W-:Y:S01]  /*5030*/  IMAD R13, R13, UR4, RZ ;  /* 0x000000040d0d7c24 */ /* 0x000fe2000f8e02ff */
[----:B------:R-:W-:-:S04]  /*5040*/  LEA.HI.X.SX32 R3, R14, R34, 0x1, P1 ;  /* 0x000000220e037211 */ /* 0x000fc800008f0eff */
[-C--:B-1----:R-:W-:Y:S02]  /*5050*/  LEA R4, P6, R13, R32.reuse, 0x1 ;  /* 0x000000200d047211 */ /* 0x082fe400078c08ff */
[CC--:B--2---:R-:W-:Y:S02]  /*5060*/  LEA R6, P2, R15.reuse, R32.reuse, 0x1 ;  /* 0x000000200f067211 */ /* 0x0c4fe400078408ff */
[----:B------:R-:W-:Y:S02]  /*5070*/  PRMT R24, R24, 0x7632, R24 ;  /* 0x0000763218187816 */ /* 0x000fe40000000018 */
[----:B0-----:R-:W-:Y:S02]  /*5080*/  LEA R8, P1, R16, R32, 0x1 ;  /* 0x0000002010087211 */ /* 0x001fe400078208ff */
[----:B------:R-:W-:Y:S01]  /*5090*/  LEA.HI.X.SX32 R7, R15, R34, 0x1, P2 ;  /* 0x000000220f077211 */ /* 0x000fe200010f0eff */
[----:B------:R-:W-:Y:S01]  /*50a0*/  @P5 STG.E.U16 desc[UR14][R2.64], R24 ;  /* 0x0000001802005986 */ /* 0x000fe2000c10150e */
[----:B------:R-:W-:-:S02]  /*50b0*/  ISETP.LT.AND P2, PT, R12, UR7, !P0 ;  /* 0x000000070c007c0c */ /* 0x000fc4000c741270 */
[-C--:B------:R-:W-:Y:S02]  /*50c0*/  LEA.HI.X.SX32 R9, R16, R34.reuse, 0x1, P1 ;  /* 0x0000002210097211 */ /* 0x080fe400008f0eff */
[----:B------:R-:W-:Y:S02]  /*50d0*/  ISETP.LT.AND P1, PT, R11, UR7, !P0 ;  /* 0x000000070b007c0c */ /* 0x000fe4000c721270 */
[----:B------:R-:W-:Y:S02]  /*50e0*/  ISETP.LT.AND P0, PT, R0, UR7, !P0 ;  /* 0x0000000700007c0c */ /* 0x000fe4000c701270 */
[----:B------:R-:W-:Y:S02]  /*50f0*/  LEA.HI.X.SX32 R5, R13, R34, 0x1, P6 ;  /* 0x000000220d057211 */ /* 0x000fe400030f0eff */
[----:B------:R-:W-:Y:S02]  /*5100*/  PRMT R26, R26, 0x7632, R26 ;  /* 0x000076321a1a7816 */ /* 0x000fe4000000001a */
[----:B------:R-:W-:-:S03]  /*5110*/  LEA R10, P6, R17, R32, 0x1 ;  /* 0x00000020110a7211 */ /* 0x000fc600078c08ff */
[----:B------:R0:W-:Y:S01]  /*5120*/  @P4 STG.E.U16 desc[UR14][R4.64], R26 ;  /* 0x0000001a04004986 */ /* 0x0001e2000c10150e */
[----:B------:R-:W-:Y:S02]  /*5130*/  LEA.HI.X.SX32 R11, R17, R34, 0x1, P6 ;  /* 0x00000022110b7211 */ /* 0x000fe400030f0eff */
[C---:B------:R-:W-:Y:S01]  /*5140*/  LEA R12, P6, R18.reuse, R32, 0x1 ;  /* 0x00000020120c7211 */ /* 0x040fe200078c08ff */
[----:B------:R1:W-:Y:S03]  /*5150*/  @P3 STG.E.U16 desc[UR14][R6.64], R25 ;  /* 0x0000001906003986 */ /* 0x0003e6000c10150e */
[----:B------:R-:W-:Y:S01]  /*5160*/  LEA.HI.X.SX32 R13, R18, R34, 0x1, P6 ;  /* 0x00000022120d7211 */ /* 0x000fe200030f0eff */
[----:B------:R1:W-:Y:S01]  /*5170*/  @P2 STG.E.U16 desc[UR14][R8.64], R27 ;  /* 0x0000001b08002986 */ /* 0x0003e2000c10150e */
[----:B0-----:R-:W-:-:S05]  /*5180*/  PRMT R5, R25, 0x7632, R5 ;  /* 0x0000763219057816 */ /* 0x001fca0000000005 */
[----:B------:R1:W-:Y:S01]  /*5190*/  @P1 STG.E.U16 desc[UR14][R10.64], R5 ;  /* 0x000000050a001986 */ /* 0x0003e2000c10150e */
[----:B------:R-:W-:Y:S05]  /*51a0*/  @!P0 EXIT ;  /* 0x000000000000894d */ /* 0x000fea0003800000 */
[----:B-1----:R-:W-:-:S05]  /*51b0*/  PRMT R6, R27, 0x7632, R6 ;  /* 0x000076321b067816 */ /* 0x002fca0000000006 */
[----:B------:R-:W-:Y:S01]  /*51c0*/  STG.E.U16 desc[UR14][R12.64], R6 ;  /* 0x000000060c007986 */ /* 0x000fe2000c10150e */
[----:B------:R-:W-:Y:S05]  /*51d0*/  EXIT ;  /* 0x000000000000794d */ /* 0x000fea0003800000 */
.L_x_2:
[----:B------:R-:W-:-:S00]  /*51e0*/  BRA `(.L_x_2) ;  /* 0xfffffffc00fc7947 */ /* 0x000fc0000383ffff */
[----:B------:R-:W-:-:S00]  /*51f0*/  NOP ;  /* 0x0000000000007918 */ /* 0x000fc00000000000 */
        /* <DEDUP_REMOVED lines=8> */
.L_x_3:


//--------------------- .nv.shared.matmul_kernel  --------------------------
	.section	.nv.shared.matmul_kernel,"aw",@nobits
	.sectionflags	@""
	.align	16
	.zero		1024


//--------------------- .nv.shared.reserved.0     --------------------------
	.section	.nv.shared.reserved.0,"aw",@nobits
	.weak		__nv_reservedSMEM_offset_0_alias
	.size		__nv_reservedSMEM_offset_0_alias, 0, 0
	.other		__nv_reservedSMEM_offset_0_alias,@"STO_CUDA_RESERVED_SHARED STV_DEFAULT"
__nv_reservedSMEM_offset_0_alias:
	.zero		0


//--------------------- .nv.constant0.matmul_kernel --------------------------
	.section	.nv.constant0.matmul_kernel,"a",@progbits
	.sectionflags	@""
	.align	4
.nv.constant0.matmul_kernel:
	.zero		608


//--------------------- SYMBOLS --------------------------

	.type		.nv.reservedSmem.offset0,@object
	.size		.nv.reservedSmem.offset0,0x4
